//
// Generated by NVIDIA NVVM Compiler
//
// Compiler Build ID: CL-36424714
// Cuda compilation tools, release 13.0, V13.0.88
// Based on NVVM 20.0.0
//

.version 9.0
.target sm_100
.address_size 64

	// .globl	_Z13encryptKernelxxxPxP17curandStateXORWOWS_i
.global .align 4 .b8 precalc_xorwow_matrix[102400];
.global .align 4 .b8 precalc_xorwow_offset_matrix[102400];
.global .align 4 .b8 mrg32k3aM1[2304];
.global .align 4 .b8 mrg32k3aM2[2304];
.global .align 4 .b8 mrg32k3aM1SubSeq[2016];
.global .align 4 .b8 mrg32k3aM2SubSeq[2016];
.global .align 4 .b8 mrg32k3aM1Seq[2304];
.global .align 4 .b8 mrg32k3aM2Seq[2304];
.const .align 8 .b8 __cr_lgamma_table[72];

.visible .entry _Z13encryptKernelxxxPxP17curandStateXORWOWS_i(
	.param .u64 _Z13encryptKernelxxxPxP17curandStateXORWOWS_i_param_0,
	.param .u64 _Z13encryptKernelxxxPxP17curandStateXORWOWS_i_param_1,
	.param .u64 _Z13encryptKernelxxxPxP17curandStateXORWOWS_i_param_2,
	.param .u64 .ptr .align 1 _Z13encryptKernelxxxPxP17curandStateXORWOWS_i_param_3,
	.param .u64 .ptr .align 1 _Z13encryptKernelxxxPxP17curandStateXORWOWS_i_param_4,
	.param .u64 .ptr .align 1 _Z13encryptKernelxxxPxP17curandStateXORWOWS_i_param_5,
	.param .u32 _Z13encryptKernelxxxPxP17curandStateXORWOWS_i_param_6
)
{
	.reg .pred 	%p<14>;
	.reg .b32 	%r<53>;
	.reg .b32 	%f<2>;
	.reg .b64 	%rd<72>;
	.reg .b64 	%fd<2>;

	ld.param.u64 	%rd67, [_Z13encryptKernelxxxPxP17curandStateXORWOWS_i_param_0];
	ld.param.u64 	%rd33, [_Z13encryptKernelxxxPxP17curandStateXORWOWS_i_param_2];
	ld.param.u64 	%rd34, [_Z13encryptKernelxxxPxP17curandStateXORWOWS_i_param_3];
	ld.param.u64 	%rd35, [_Z13encryptKernelxxxPxP17curandStateXORWOWS_i_param_4];
	ld.param.u64 	%rd36, [_Z13encryptKernelxxxPxP17curandStateXORWOWS_i_param_5];
	ld.param.u32 	%r18, [_Z13encryptKernelxxxPxP17curandStateXORWOWS_i_param_6];
	mov.u32 	%r19, %tid.x;
	mov.u32 	%r20, %ctaid.x;
	mov.u32 	%r21, %ntid.x;
	mad.lo.s32 	%r1, %r20, %r21, %r19;
	setp.ge.s32 	%p1, %r1, %r18;
	@%p1 bra 	$L__BB0_28;
	cvta.to.global.u64 	%rd37, %rd35;
	mul.wide.s32 	%rd38, %r1, 48;
	add.s64 	%rd1, %rd37, %rd38;
	ld.global.v2.u32 	{%r51, %r52}, [%rd1];
	ld.global.v2.u32 	{%r50, %r49}, [%rd1+8];
	ld.global.v2.u32 	{%r48, %r47}, [%rd1+16];
	ld.global.v2.u32 	{%r8, %r9}, [%rd1+24];
	ld.global.f32 	%f1, [%rd1+32];
	ld.global.f64 	%fd1, [%rd1+40];
	and.b64  	%rd39, %rd67, -4294967296;
$L__BB0_2:
	mov.u32 	%r13, %r50;
	mov.u32 	%r50, %r49;
	mov.u32 	%r49, %r48;
	mov.u32 	%r48, %r47;
	shr.u32 	%r22, %r52, 2;
	xor.b32  	%r23, %r22, %r52;
	shl.b32 	%r24, %r48, 4;
	shl.b32 	%r25, %r23, 1;
	xor.b32  	%r26, %r24, %r25;
	xor.b32  	%r27, %r26, %r48;
	xor.b32  	%r47, %r27, %r23;
	add.s32 	%r51, %r51, 362437;
	add.s32 	%r28, %r47, %r51;
	cvt.u64.u32 	%rd2, %r28;
	setp.ne.s64 	%p2, %rd39, 0;
	@%p2 bra 	$L__BB0_4;
	cvt.u32.u64 	%r29, %rd67;
	cvt.u32.u64 	%r30, %rd2;
	rem.u32 	%r31, %r30, %r29;
	cvt.u64.u32 	%rd65, %r31;
	bra.uni 	$L__BB0_5;
$L__BB0_4:
	rem.s64 	%rd65, %rd2, %rd67;
$L__BB0_5:
	mov.u64 	%rd61, %rd67;
	mov.u64 	%rd62, %rd65;
$L__BB0_6:
	mov.u64 	%rd6, %rd61;
	or.b64  	%rd40, %rd62, %rd6;
	and.b64  	%rd41, %rd40, -4294967296;
	setp.ne.s64 	%p3, %rd41, 0;
	@%p3 bra 	$L__BB0_8;
	cvt.u32.u64 	%r32, %rd6;
	cvt.u32.u64 	%r33, %rd62;
	rem.u32 	%r34, %r33, %r32;
	cvt.u64.u32 	%rd61, %r34;
	bra.uni 	$L__BB0_9;
$L__BB0_8:
	rem.s64 	%rd61, %rd62, %rd6;
$L__BB0_9:
	setp.ne.s64 	%p4, %rd61, 0;
	mov.u64 	%rd62, %rd6;
	@%p4 bra 	$L__BB0_6;
	setp.ne.s64 	%p5, %rd6, 1;
	mov.u32 	%r52, %r13;
	@%p5 bra 	$L__BB0_2;
	st.global.v2.u32 	[%rd1], {%r51, %r13};
	st.global.v2.u32 	[%rd1+8], {%r50, %r49};
	st.global.v2.u32 	[%rd1+16], {%r48, %r47};
	st.global.v2.u32 	[%rd1+24], {%r8, %r9};
	st.global.f32 	[%rd1+32], %f1;
	st.global.f64 	[%rd1+40], %fd1;
	cvta.to.global.u64 	%rd42, %rd34;
	mul.wide.s32 	%rd43, %r1, 8;
	add.s64 	%rd44, %rd42, %rd43;
	ld.global.u64 	%rd45, [%rd44];
	mad.lo.s64 	%rd11, %rd45, %rd67, 1;
	or.b64  	%rd46, %rd11, %rd33;
	and.b64  	%rd47, %rd46, -4294967296;
	setp.ne.s64 	%p6, %rd47, 0;
	@%p6 bra 	$L__BB0_13;
	cvt.u32.u64 	%r35, %rd33;
	cvt.u32.u64 	%r36, %rd11;
	rem.u32 	%r37, %r36, %r35;
	cvt.u64.u32 	%rd64, %r37;
	bra.uni 	$L__BB0_14;
$L__BB0_13:
	rem.s64 	%rd64, %rd11, %rd33;
$L__BB0_14:
	setp.lt.s64 	%p7, %rd67, 1;
	mov.b64 	%rd69, 1;
	@%p7 bra 	$L__BB0_24;
	mov.b64 	%rd69, 1;
	cvt.u32.u64 	%r38, %rd33;
$L__BB0_16:
	mov.u64 	%rd17, %rd67;
	or.b64  	%rd50, %rd65, %rd33;
	and.b64  	%rd51, %rd50, -4294967296;
	setp.ne.s64 	%p8, %rd51, 0;
	@%p8 bra 	$L__BB0_18;
	cvt.u32.u64 	%r39, %rd65;
	rem.u32 	%r40, %r39, %r38;
	cvt.u64.u32 	%rd68, %r40;
	bra.uni 	$L__BB0_19;
$L__BB0_18:
	rem.s64 	%rd68, %rd65, %rd33;
$L__BB0_19:
	and.b64  	%rd52, %rd17, 1;
	setp.eq.b64 	%p9, %rd52, 1;
	not.pred 	%p10, %p9;
	@%p10 bra 	$L__BB0_23;
	mul.lo.s64 	%rd21, %rd68, %rd69;
	or.b64  	%rd53, %rd21, %rd33;
	and.b64  	%rd54, %rd53, -4294967296;
	setp.ne.s64 	%p11, %rd54, 0;
	@%p11 bra 	$L__BB0_22;
	cvt.u32.u64 	%r42, %rd21;
	rem.u32 	%r43, %r42, %r38;
	cvt.u64.u32 	%rd69, %r43;
	bra.uni 	$L__BB0_23;
$L__BB0_22:
	rem.s64 	%rd69, %rd21, %rd33;
$L__BB0_23:
	shr.u64 	%rd67, %rd17, 1;
	mul.lo.s64 	%rd65, %rd68, %rd68;
	setp.gt.u64 	%p12, %rd17, 1;
	@%p12 bra 	$L__BB0_16;
$L__BB0_24:
	mul.lo.s64 	%rd28, %rd69, %rd64;
	or.b64  	%rd55, %rd28, %rd33;
	and.b64  	%rd56, %rd55, -4294967296;
	setp.ne.s64 	%p13, %rd56, 0;
	@%p13 bra 	$L__BB0_26;
	cvt.u32.u64 	%r44, %rd33;
	cvt.u32.u64 	%r45, %rd28;
	rem.u32 	%r46, %r45, %r44;
	cvt.u64.u32 	%rd71, %r46;
	bra.uni 	$L__BB0_27;
$L__BB0_26:
	rem.s64 	%rd71, %rd28, %rd33;
$L__BB0_27:
	cvta.to.global.u64 	%rd57, %rd36;
	add.s64 	%rd59, %rd57, %rd43;
	st.global.u64 	[%rd59], %rd71;
$L__BB0_28:
	ret;

}
	// .globl	_Z13decryptKernelxxxxPxS_i
.visible .entry _Z13decryptKernelxxxxPxS_i(
	.param .u64 _Z13decryptKernelxxxxPxS_i_param_0,
	.param .u64 _Z13decryptKernelxxxxPxS_i_param_1,
	.param .u64 _Z13decryptKernelxxxxPxS_i_param_2,
	.param .u64 _Z13decryptKernelxxxxPxS_i_param_3,
	.param .u64 .ptr .align 1 _Z13decryptKernelxxxxPxS_i_param_4,
	.param .u64 .ptr .align 1 _Z13decryptKernelxxxxPxS_i_param_5,
	.param .u32 _Z13decryptKernelxxxxPxS_i_param_6
)
{
	.reg .pred 	%p<10>;
	.reg .b32 	%r<18>;
	.reg .b64 	%rd<54>;

	ld.param.u64 	%rd24, [_Z13decryptKernelxxxxPxS_i_param_0];
	ld.param.u64 	%rd48, [_Z13decryptKernelxxxxPxS_i_param_1];
	ld.param.u64 	%rd26, [_Z13decryptKernelxxxxPxS_i_param_2];
	ld.param.u64 	%rd27, [_Z13decryptKernelxxxxPxS_i_param_3];
	ld.param.u64 	%rd28, [_Z13decryptKernelxxxxPxS_i_param_4];
	ld.param.u64 	%rd29, [_Z13decryptKernelxxxxPxS_i_param_5];
	ld.param.u32 	%r2, [_Z13decryptKernelxxxxPxS_i_param_6];
	mov.u32 	%r3, %tid.x;
	mov.u32 	%r4, %ctaid.x;
	mov.u32 	%r5, %ntid.x;
	mad.lo.s32 	%r1, %r4, %r5, %r3;
	setp.ge.s32 	%p1, %r1, %r2;
	@%p1 bra 	$L__BB1_19;
	cvta.to.global.u64 	%rd31, %rd28;
	mul.wide.s32 	%rd32, %r1, 8;
	add.s64 	%rd1, %rd31, %rd32;
	setp.lt.s64 	%p2, %rd48, 1;
	mov.b64 	%rd51, 0;
	@%p2 bra 	$L__BB1_12;
	ld.global.u64 	%rd46, [%rd1];
	mov.b64 	%rd50, 1;
	cvt.u32.u64 	%r6, %rd26;
$L__BB1_3:
	mov.u64 	%rd5, %rd48;
	or.b64  	%rd34, %rd46, %rd26;
	and.b64  	%rd35, %rd34, -4294967296;
	setp.ne.s64 	%p3, %rd35, 0;
	@%p3 bra 	$L__BB1_5;
	cvt.u32.u64 	%r7, %rd46;
	rem.u32 	%r8, %r7, %r6;
	cvt.u64.u32 	%rd49, %r8;
	bra.uni 	$L__BB1_6;
$L__BB1_5:
	rem.s64 	%rd49, %rd46, %rd26;
$L__BB1_6:
	and.b64  	%rd36, %rd5, 1;
	setp.eq.b64 	%p4, %rd36, 1;
	not.pred 	%p5, %p4;
	@%p5 bra 	$L__BB1_10;
	mul.lo.s64 	%rd9, %rd49, %rd50;
	or.b64  	%rd37, %rd9, %rd26;
	and.b64  	%rd38, %rd37, -4294967296;
	setp.ne.s64 	%p6, %rd38, 0;
	@%p6 bra 	$L__BB1_9;
	cvt.u32.u64 	%r10, %rd9;
	rem.u32 	%r11, %r10, %r6;
	cvt.u64.u32 	%rd50, %r11;
	bra.uni 	$L__BB1_10;
$L__BB1_9:
	rem.s64 	%rd50, %rd9, %rd26;
$L__BB1_10:
	shr.u64 	%rd48, %rd5, 1;
	mul.lo.s64 	%rd46, %rd49, %rd49;
	setp.gt.u64 	%p7, %rd5, 1;
	@%p7 bra 	$L__BB1_3;
	add.s64 	%rd51, %rd50, -1;
$L__BB1_12:
	or.b64  	%rd39, %rd51, %rd24;
	and.b64  	%rd40, %rd39, -4294967296;
	setp.ne.s64 	%p8, %rd40, 0;
	@%p8 bra 	$L__BB1_14;
	cvt.u32.u64 	%r12, %rd24;
	cvt.u32.u64 	%r13, %rd51;
	div.u32 	%r14, %r13, %r12;
	cvt.u64.u32 	%rd52, %r14;
	bra.uni 	$L__BB1_15;
$L__BB1_14:
	div.s64 	%rd52, %rd51, %rd24;
$L__BB1_15:
	mul.lo.s64 	%rd20, %rd52, %rd27;
	or.b64  	%rd41, %rd20, %rd24;
	and.b64  	%rd42, %rd41, -4294967296;
	setp.ne.s64 	%p9, %rd42, 0;
	@%p9 bra 	$L__BB1_17;
	cvt.u32.u64 	%r15, %rd24;
	cvt.u32.u64 	%r16, %rd20;
	rem.u32 	%r17, %r16, %r15;
	cvt.u64.u32 	%rd53, %r17;
	bra.uni 	$L__BB1_18;
$L__BB1_17:
	rem.s64 	%rd53, %rd20, %rd24;
$L__BB1_18:
	cvta.to.global.u64 	%rd43, %rd29;
	add.s64 	%rd45, %rd43, %rd32;
	st.global.u64 	[%rd45], %rd53;
$L__BB1_19:
	ret;

}
	// .globl	_Z12setup_kernelP17curandStateXORWOWm
.visible .entry _Z12setup_kernelP17curandStateXORWOWm(
	.param .u64 .ptr .align 1 _Z12setup_kernelP17curandStateXORWOWm_param_0,
	.param .u64 _Z12setup_kernelP17curandStateXORWOWm_param_1
)
{
	.reg .pred 	%p<24>;
	.reg .b32 	%r<413>;
	.reg .b64 	%rd<19>;

	ld.param.u64 	%rd8, [_Z12setup_kernelP17curandStateXORWOWm_param_0];
	ld.param.u64 	%rd9, [_Z12setup_kernelP17curandStateXORWOWm_param_1];
	cvta.to.global.u64 	%rd10, %rd8;
	mov.u32 	%r182, %tid.x;
	mov.u32 	%r183, %ctaid.x;
	mov.u32 	%r184, %ntid.x;
	mad.lo.s32 	%r185, %r183, %r184, %r182;
	cvt.s64.s32 	%rd18, %r185;
	mul.wide.s32 	%rd11, %r185, 48;
	add.s64 	%rd2, %rd10, %rd11;
	cvt.u32.u64 	%r186, %rd9;
	xor.b32  	%r187, %r186, -1429050551;
	mul.lo.s32 	%r188, %r187, 1099087573;
	{ .reg .b32 tmp; mov.b64 {tmp, %r189}, %rd9; }
	xor.b32  	%r190, %r189, -136515619;
	mul.lo.s32 	%r191, %r190, -1703105765;
	add.s32 	%r192, %r188, %r191;
	add.s32 	%r193, %r192, 6615241;
	add.s32 	%r194, %r188, 123456789;
	st.global.v2.u32 	[%rd2], {%r193, %r194};
	xor.b32  	%r195, %r188, 362436069;
	add.s32 	%r196, %r191, 521288629;
	st.global.v2.u32 	[%rd2+8], {%r195, %r196};
	xor.b32  	%r197, %r191, 88675123;
	add.s32 	%r198, %r188, 5783321;
	st.global.v2.u32 	[%rd2+16], {%r197, %r198};
	setp.eq.s32 	%p1, %r185, 0;
	@%p1 bra 	$L__BB2_42;
	mov.b32 	%r319, 0;
$L__BB2_2:
	and.b64  	%rd4, %rd18, 3;
	setp.eq.s64 	%p2, %rd4, 0;
	@%p2 bra 	$L__BB2_41;
	mul.wide.u32 	%rd12, %r319, 3200;
	mov.u64 	%rd13, precalc_xorwow_matrix;
	add.s64 	%rd5, %rd13, %rd12;
	cvt.u32.u64 	%r2, %rd4;
	mov.b32 	%r320, 0;
$L__BB2_4:
	mov.b32 	%r333, 0;
	mov.u32 	%r334, %r333;
	mov.u32 	%r335, %r333;
	mov.u32 	%r336, %r333;
	mov.u32 	%r337, %r333;
	mov.u32 	%r326, %r333;
$L__BB2_5:
	mul.wide.u32 	%rd14, %r326, 4;
	add.s64 	%rd15, %rd2, %rd14;
	ld.global.u32 	%r10, [%rd15+4];
	shl.b32 	%r11, %r326, 5;
	mov.b32 	%r332, 0;
$L__BB2_6:
	.pragma "nounroll";
	shr.u32 	%r203, %r10, %r332;
	and.b32  	%r204, %r203, 1;
	setp.eq.b32 	%p3, %r204, 1;
	not.pred 	%p4, %p3;
	add.s32 	%r205, %r11, %r332;
	mul.lo.s32 	%r206, %r205, 5;
	mul.wide.u32 	%rd16, %r206, 4;
	add.s64 	%rd6, %rd5, %rd16;
	@%p4 bra 	$L__BB2_8;
	ld.global.u32 	%r207, [%rd6];
	xor.b32  	%r337, %r337, %r207;
	ld.global.u32 	%r208, [%rd6+4];
	xor.b32  	%r336, %r336, %r208;
	ld.global.u32 	%r209, [%rd6+8];
	xor.b32  	%r335, %r335, %r209;
	ld.global.u32 	%r210, [%rd6+12];
	xor.b32  	%r334, %r334, %r210;
	ld.global.u32 	%r211, [%rd6+16];
	xor.b32  	%r333, %r333, %r211;
$L__BB2_8:
	and.b32  	%r213, %r203, 2;
	setp.eq.s32 	%p5, %r213, 0;
	@%p5 bra 	$L__BB2_10;
	ld.global.u32 	%r214, [%rd6+20];
	xor.b32  	%r337, %r337, %r214;
	ld.global.u32 	%r215, [%rd6+24];
	xor.b32  	%r336, %r336, %r215;
	ld.global.u32 	%r216, [%rd6+28];
	xor.b32  	%r335, %r335, %r216;
	ld.global.u32 	%r217, [%rd6+32];
	xor.b32  	%r334, %r334, %r217;
	ld.global.u32 	%r218, [%rd6+36];
	xor.b32  	%r333, %r333, %r218;
$L__BB2_10:
	and.b32  	%r220, %r203, 4;
	setp.eq.s32 	%p6, %r220, 0;
	@%p6 bra 	$L__BB2_12;
	ld.global.u32 	%r221, [%rd6+40];
	xor.b32  	%r337, %r337, %r221;
	ld.global.u32 	%r222, [%rd6+44];
	xor.b32  	%r336, %r336, %r222;
	ld.global.u32 	%r223, [%rd6+48];
	xor.b32  	%r335, %r335, %r223;
	ld.global.u32 	%r224, [%rd6+52];
	xor.b32  	%r334, %r334, %r224;
	ld.global.u32 	%r225, [%rd6+56];
	xor.b32  	%r333, %r333, %r225;
$L__BB2_12:
	and.b32  	%r227, %r203, 8;
	setp.eq.s32 	%p7, %r227, 0;
	@%p7 bra 	$L__BB2_14;
	ld.global.u32 	%r228, [%rd6+60];
	xor.b32  	%r337, %r337, %r228;
	ld.global.u32 	%r229, [%rd6+64];
	xor.b32  	%r336, %r336, %r229;
	ld.global.u32 	%r230, [%rd6+68];
	xor.b32  	%r335, %r335, %r230;
	ld.global.u32 	%r231, [%rd6+72];
	xor.b32  	%r334, %r334, %r231;
	ld.global.u32 	%r232, [%rd6+76];
	xor.b32  	%r333, %r333, %r232;
$L__BB2_14:
	and.b32  	%r234, %r203, 16;
	setp.eq.s32 	%p8, %r234, 0;
	@%p8 bra 	$L__BB2_16;
	ld.global.u32 	%r235, [%rd6+80];
	xor.b32  	%r337, %r337, %r235;
	ld.global.u32 	%r236, [%rd6+84];
	xor.b32  	%r336, %r336, %r236;
	ld.global.u32 	%r237, [%rd6+88];
	xor.b32  	%r335, %r335, %r237;
	ld.global.u32 	%r238, [%rd6+92];
	xor.b32  	%r334, %r334, %r238;
	ld.global.u32 	%r239, [%rd6+96];
	xor.b32  	%r333, %r333, %r239;
$L__BB2_16:
	and.b32  	%r241, %r203, 32;
	setp.eq.s32 	%p9, %r241, 0;
	@%p9 bra 	$L__BB2_18;
	ld.global.u32 	%r242, [%rd6+100];
	xor.b32  	%r337, %r337, %r242;
	ld.global.u32 	%r243, [%rd6+104];
	xor.b32  	%r336, %r336, %r243;
	ld.global.u32 	%r244, [%rd6+108];
	xor.b32  	%r335, %r335, %r244;
	ld.global.u32 	%r245, [%rd6+112];
	xor.b32  	%r334, %r334, %r245;
	ld.global.u32 	%r246, [%rd6+116];
	xor.b32  	%r333, %r333, %r246;
$L__BB2_18:
	and.b32  	%r248, %r203, 64;
	setp.eq.s32 	%p10, %r248, 0;
	@%p10 bra 	$L__BB2_20;
	ld.global.u32 	%r249, [%rd6+120];
	xor.b32  	%r337, %r337, %r249;
	ld.global.u32 	%r250, [%rd6+124];
	xor.b32  	%r336, %r336, %r250;
	ld.global.u32 	%r251, [%rd6+128];
	xor.b32  	%r335, %r335, %r251;
	ld.global.u32 	%r252, [%rd6+132];
	xor.b32  	%r334, %r334, %r252;
	ld.global.u32 	%r253, [%rd6+136];
	xor.b32  	%r333, %r333, %r253;
$L__BB2_20:
	and.b32  	%r255, %r203, 128;
	setp.eq.s32 	%p11, %r255, 0;
	@%p11 bra 	$L__BB2_22;
	ld.global.u32 	%r256, [%rd6+140];
	xor.b32  	%r337, %r337, %r256;
	ld.global.u32 	%r257, [%rd6+144];
	xor.b32  	%r336, %r336, %r257;
	ld.global.u32 	%r258, [%rd6+148];
	xor.b32  	%r335, %r335, %r258;
	ld.global.u32 	%r259, [%rd6+152];
	xor.b32  	%r334, %r334, %r259;
	ld.global.u32 	%r260, [%rd6+156];
	xor.b32  	%r333, %r333, %r260;
$L__BB2_22:
	and.b32  	%r262, %r203, 256;
	setp.eq.s32 	%p12, %r262, 0;
	@%p12 bra 	$L__BB2_24;
	ld.global.u32 	%r263, [%rd6+160];
	xor.b32  	%r337, %r337, %r263;
	ld.global.u32 	%r264, [%rd6+164];
	xor.b32  	%r336, %r336, %r264;
	ld.global.u32 	%r265, [%rd6+168];
	xor.b32  	%r335, %r335, %r265;
	ld.global.u32 	%r266, [%rd6+172];
	xor.b32  	%r334, %r334, %r266;
	ld.global.u32 	%r267, [%rd6+176];
	xor.b32  	%r333, %r333, %r267;
$L__BB2_24:
	and.b32  	%r269, %r203, 512;
	setp.eq.s32 	%p13, %r269, 0;
	@%p13 bra 	$L__BB2_26;
	ld.global.u32 	%r270, [%rd6+180];
	xor.b32  	%r337, %r337, %r270;
	ld.global.u32 	%r271, [%rd6+184];
	xor.b32  	%r336, %r336, %r271;
	ld.global.u32 	%r272, [%rd6+188];
	xor.b32  	%r335, %r335, %r272;
	ld.global.u32 	%r273, [%rd6+192];
	xor.b32  	%r334, %r334, %r273;
	ld.global.u32 	%r274, [%rd6+196];
	xor.b32  	%r333, %r333, %r274;
$L__BB2_26:
	and.b32  	%r276, %r203, 1024;
	setp.eq.s32 	%p14, %r276, 0;
	@%p14 bra 	$L__BB2_28;
	ld.global.u32 	%r277, [%rd6+200];
	xor.b32  	%r337, %r337, %r277;
	ld.global.u32 	%r278, [%rd6+204];
	xor.b32  	%r336, %r336, %r278;
	ld.global.u32 	%r279, [%rd6+208];
	xor.b32  	%r335, %r335, %r279;
	ld.global.u32 	%r280, [%rd6+212];
	xor.b32  	%r334, %r334, %r280;
	ld.global.u32 	%r281, [%rd6+216];
	xor.b32  	%r333, %r333, %r281;
$L__BB2_28:
	and.b32  	%r283, %r203, 2048;
	setp.eq.s32 	%p15, %r283, 0;
	@%p15 bra 	$L__BB2_30;
	ld.global.u32 	%r284, [%rd6+220];
	xor.b32  	%r337, %r337, %r284;
	ld.global.u32 	%r285, [%rd6+224];
	xor.b32  	%r336, %r336, %r285;
	ld.global.u32 	%r286, [%rd6+228];
	xor.b32  	%r335, %r335, %r286;
	ld.global.u32 	%r287, [%rd6+232];
	xor.b32  	%r334, %r334, %r287;
	ld.global.u32 	%r288, [%rd6+236];
	xor.b32  	%r333, %r333, %r288;
$L__BB2_30:
	and.b32  	%r290, %r203, 4096;
	setp.eq.s32 	%p16, %r290, 0;
	@%p16 bra 	$L__BB2_32;
	ld.global.u32 	%r291, [%rd6+240];
	xor.b32  	%r337, %r337, %r291;
	ld.global.u32 	%r292, [%rd6+244];
	xor.b32  	%r336, %r336, %r292;
	ld.global.u32 	%r293, [%rd6+248];
	xor.b32  	%r335, %r335, %r293;
	ld.global.u32 	%r294, [%rd6+252];
	xor.b32  	%r334, %r334, %r294;
	ld.global.u32 	%r295, [%rd6+256];
	xor.b32  	%r333, %r333, %r295;
$L__BB2_32:
	and.b32  	%r297, %r203, 8192;
	setp.eq.s32 	%p17, %r297, 0;
	@%p17 bra 	$L__BB2_34;
	ld.global.u32 	%r298, [%rd6+260];
	xor.b32  	%r337, %r337, %r298;
	ld.global.u32 	%r299, [%rd6+264];
	xor.b32  	%r336, %r336, %r299;
	ld.global.u32 	%r300, [%rd6+268];
	xor.b32  	%r335, %r335, %r300;
	ld.global.u32 	%r301, [%rd6+272];
	xor.b32  	%r334, %r334, %r301;
	ld.global.u32 	%r302, [%rd6+276];
	xor.b32  	%r333, %r333, %r302;
$L__BB2_34:
	and.b32  	%r304, %r203, 16384;
	setp.eq.s32 	%p18, %r304, 0;
	@%p18 bra 	$L__BB2_36;
	ld.global.u32 	%r305, [%rd6+280];
	xor.b32  	%r337, %r337, %r305;
	ld.global.u32 	%r306, [%rd6+284];
	xor.b32  	%r336, %r336, %r306;
	ld.global.u32 	%r307, [%rd6+288];
	xor.b32  	%r335, %r335, %r307;
	ld.global.u32 	%r308, [%rd6+292];
	xor.b32  	%r334, %r334, %r308;
	ld.global.u32 	%r309, [%rd6+296];
	xor.b32  	%r333, %r333, %r309;
$L__BB2_36:
	and.b32  	%r311, %r203, 32768;
	setp.eq.s32 	%p19, %r311, 0;
	@%p19 bra 	$L__BB2_38;
	ld.global.u32 	%r312, [%rd6+300];
	xor.b32  	%r337, %r337, %r312;
	ld.global.u32 	%r313, [%rd6+304];
	xor.b32  	%r336, %r336, %r313;
	ld.global.u32 	%r314, [%rd6+308];
	xor.b32  	%r335, %r335, %r314;
	ld.global.u32 	%r315, [%rd6+312];
	xor.b32  	%r334, %r334, %r315;
	ld.global.u32 	%r316, [%rd6+316];
	xor.b32  	%r333, %r333, %r316;
$L__BB2_38:
	add.s32 	%r332, %r332, 16;
	setp.ne.s32 	%p20, %r332, 32;
	@%p20 bra 	$L__BB2_6;
	mad.lo.s32 	%r317, %r326, -31, %r11;
	add.s32 	%r326, %r317, 1;
	setp.ne.s32 	%p21, %r326, 5;
	@%p21 bra 	$L__BB2_5;
	st.global.u32 	[%rd2+4], %r337;
	st.global.u32 	[%rd2+8], %r336;
	st.global.u32 	[%rd2+12], %r335;
	st.global.u32 	[%rd2+16], %r334;
	st.global.u32 	[%rd2+20], %r333;
	add.s32 	%r320, %r320, 1;
	setp.lt.u32 	%p22, %r320, %r2;
	@%p22 bra 	$L__BB2_4;
$L__BB2_41:
	shr.u64 	%rd7, %rd18, 2;
	add.s32 	%r319, %r319, 1;
	setp.gt.u64 	%p23, %rd18, 3;
	mov.u64 	%rd18, %rd7;
	@%p23 bra 	$L__BB2_2;
$L__BB2_42:
	mov.b32 	%r318, 0;
	st.global.v2.u32 	[%rd2+24], {%r318, %r318};
	st.global.u32 	[%rd2+32], %r318;
	mov.b64 	%rd17, 0;
	st.global.u64 	[%rd2+40], %rd17;
	ret;

}
	// .globl	_Z17Crypto_add_kernelxPxS_S_i
.visible .entry _Z17Crypto_add_kernelxPxS_S_i(
	.param .u64 _Z17Crypto_add_kernelxPxS_S_i_param_0,
	.param .u64 .ptr .align 1 _Z17Crypto_add_kernelxPxS_S_i_param_1,
	.param .u64 .ptr .align 1 _Z17Crypto_add_kernelxPxS_S_i_param_2,
	.param .u64 .ptr .align 1 _Z17Crypto_add_kernelxPxS_S_i_param_3,
	.param .u32 _Z17Crypto_add_kernelxPxS_S_i_param_4
)
{
	.reg .pred 	%p<3>;
	.reg .b32 	%r<9>;
	.reg .b64 	%rd<22>;

	ld.param.u64 	%rd5, [_Z17Crypto_add_kernelxPxS_S_i_param_0];
	ld.param.u64 	%rd6, [_Z17Crypto_add_kernelxPxS_S_i_param_1];
	ld.param.u64 	%rd7, [_Z17Crypto_add_kernelxPxS_S_i_param_2];
	ld.param.u64 	%rd8, [_Z17Crypto_add_kernelxPxS_S_i_param_3];
	ld.param.u32 	%r2, [_Z17Crypto_add_kernelxPxS_S_i_param_4];
	mov.u32 	%r3, %tid.x;
	mov.u32 	%r4, %ctaid.x;
	mov.u32 	%r5, %ntid.x;
	mad.lo.s32 	%r1, %r4, %r5, %r3;
	setp.ge.s32 	%p1, %r1, %r2;
	@%p1 bra 	$L__BB3_5;
	cvta.to.global.u64 	%rd9, %rd6;
	cvta.to.global.u64 	%rd10, %rd7;
	mul.wide.s32 	%rd11, %r1, 8;
	add.s64 	%rd12, %rd9, %rd11;
	ld.global.u64 	%rd13, [%rd12];
	add.s64 	%rd14, %rd10, %rd11;
	ld.global.u64 	%rd15, [%rd14];
	mul.lo.s64 	%rd1, %rd15, %rd13;
	or.b64  	%rd16, %rd1, %rd5;
	and.b64  	%rd17, %rd16, -4294967296;
	setp.ne.s64 	%p2, %rd17, 0;
	@%p2 bra 	$L__BB3_3;
	cvt.u32.u64 	%r6, %rd5;
	cvt.u32.u64 	%r7, %rd1;
	rem.u32 	%r8, %r7, %r6;
	cvt.u64.u32 	%rd21, %r8;
	bra.uni 	$L__BB3_4;
$L__BB3_3:
	rem.s64 	%rd21, %rd1, %rd5;
$L__BB3_4:
	cvta.to.global.u64 	%rd18, %rd8;
	add.s64 	%rd20, %rd18, %rd11;
	st.global.u64 	[%rd20], %rd21;
$L__BB3_5:
	ret;

}
	// .globl	_Z17Crypto_mul_kernelxPxS_S_i
.visible .entry _Z17Crypto_mul_kernelxPxS_S_i(
	.param .u64 _Z17Crypto_mul_kernelxPxS_S_i_param_0,
	.param .u64 .ptr .align 1 _Z17Crypto_mul_kernelxPxS_S_i_param_1,
	.param .u64 .ptr .align 1 _Z17Crypto_mul_kernelxPxS_S_i_param_2,
	.param .u64 .ptr .align 1 _Z17Crypto_mul_kernelxPxS_S_i_param_3,
	.param .u32 _Z17Crypto_mul_kernelxPxS_S_i_param_4
)
{
	.reg .pred 	%p<8>;
	.reg .b32 	%r<12>;
	.reg .b64 	%rd<41>;

	ld.param.u64 	%rd17, [_Z17Crypto_mul_kernelxPxS_S_i_param_0];
	ld.param.u64 	%rd18, [_Z17Crypto_mul_kernelxPxS_S_i_param_1];
	ld.param.u64 	%rd19, [_Z17Crypto_mul_kernelxPxS_S_i_param_2];
	ld.param.u64 	%rd20, [_Z17Crypto_mul_kernelxPxS_S_i_param_3];
	ld.param.u32 	%r2, [_Z17Crypto_mul_kernelxPxS_S_i_param_4];
	mov.u32 	%r3, %tid.x;
	mov.u32 	%r4, %ctaid.x;
	mov.u32 	%r5, %ntid.x;
	mad.lo.s32 	%r1, %r4, %r5, %r3;
	setp.ge.s32 	%p1, %r1, %r2;
	@%p1 bra 	$L__BB4_12;
	cvta.to.global.u64 	%rd22, %rd18;
	cvta.to.global.u64 	%rd23, %rd20;
	mul.wide.s32 	%rd24, %r1, 8;
	add.s64 	%rd1, %rd22, %rd24;
	add.s64 	%rd25, %rd23, %rd24;
	ld.global.u64 	%rd37, [%rd25];
	setp.lt.s64 	%p2, %rd37, 1;
	mov.b64 	%rd39, 1;
	@%p2 bra 	$L__BB4_11;
	ld.global.u64 	%rd35, [%rd1];
	mov.b64 	%rd39, 1;
	cvt.u32.u64 	%r6, %rd17;
$L__BB4_3:
	mov.u64 	%rd6, %rd37;
	or.b64  	%rd27, %rd35, %rd17;
	and.b64  	%rd28, %rd27, -4294967296;
	setp.ne.s64 	%p3, %rd28, 0;
	@%p3 bra 	$L__BB4_5;
	cvt.u32.u64 	%r7, %rd35;
	rem.u32 	%r8, %r7, %r6;
	cvt.u64.u32 	%rd38, %r8;
	bra.uni 	$L__BB4_6;
$L__BB4_5:
	rem.s64 	%rd38, %rd35, %rd17;
$L__BB4_6:
	and.b64  	%rd29, %rd6, 1;
	setp.eq.b64 	%p4, %rd29, 1;
	not.pred 	%p5, %p4;
	@%p5 bra 	$L__BB4_10;
	mul.lo.s64 	%rd10, %rd38, %rd39;
	or.b64  	%rd30, %rd10, %rd17;
	and.b64  	%rd31, %rd30, -4294967296;
	setp.ne.s64 	%p6, %rd31, 0;
	@%p6 bra 	$L__BB4_9;
	cvt.u32.u64 	%r10, %rd10;
	rem.u32 	%r11, %r10, %r6;
	cvt.u64.u32 	%rd39, %r11;
	bra.uni 	$L__BB4_10;
$L__BB4_9:
	rem.s64 	%rd39, %rd10, %rd17;
$L__BB4_10:
	shr.u64 	%rd37, %rd6, 1;
	mul.lo.s64 	%rd35, %rd38, %rd38;
	setp.gt.u64 	%p7, %rd6, 1;
	@%p7 bra 	$L__BB4_3;
$L__BB4_11:
	cvta.to.global.u64 	%rd32, %rd19;
	add.s64 	%rd34, %rd32, %rd24;
	st.global.u64 	[%rd34], %rd39;
$L__BB4_12:
	ret;

}


// ===== COMPILED SASS (sm_100) =====

	.target	sm_100

	.elftype	@"ET_EXEC"


//--------------------- .note.nv.tkinfo           --------------------------
	.section	.note.nv.tkinfo,"",@"SHT_NOTE"
	.sectionflags	@"SHF_NOTE_NV_TKINFO"
	.tkinfo
        /*0018*/ 	.word	0x00000002
        /*0030*/ 	.string	""
        /*0030*/ 	.string	"ptxas"
        /*0030*/ 	.string	"Cuda compilation tools, release 13.0, V13.0.88"
        /*0030*/ 	.string	"Build cuda_13.0.r13.0/compiler.36424714_0"
        /*0030*/ 	.string	"-arch sm_100 -m 64 "



//--------------------- .note.nv.cuinfo           --------------------------
	.section	.note.nv.cuinfo,"",@"SHT_NOTE"
	.sectionflags	@"SHF_NOTE_NV_CUINFO"
        /*0018*/ 	.short	0x0002
        /*001a*/ 	.short	0x0064
        /*001c*/ 	.short	0x0082
	.zero		2


//--------------------- .nv.info                  --------------------------
	.section	.nv.info,"",@"SHT_CUDA_INFO"
	.align	4


	//----- nvinfo : EIATTR_REGCOUNT
	.align		4
        /*0000*/ 	.byte	0x04, 0x2f
        /*0002*/ 	.short	(.L_10 - .L_9)
	.align		4
.L_9:
        /*0004*/ 	.word	index@(_Z13encryptKernelxxxPxP17curandStateXORWOWS_i)
        /*0008*/ 	.word	0x00000024


	//----- nvinfo : EIATTR_FRAME_SIZE
	.align		4
.L_10:
        /*000c*/ 	.byte	0x04, 0x11
        /*000e*/ 	.short	(.L_12 - .L_11)
	.align		4
.L_11:
        /*0010*/ 	.word	index@($__internal_4_$__cuda_sm20_rem_s64)
        /*0014*/ 	.word	0x00000000


	//----- nvinfo : EIATTR_FRAME_SIZE
	.align		4
.L_12:
        /*0018*/ 	.byte	0x04, 0x11
        /*001a*/ 	.short	(.L_14 - .L_13)
	.align		4
.L_13:
        /*001c*/ 	.word	index@(_Z13encryptKernelxxxPxP17curandStateXORWOWS_i)
        /*0020*/ 	.word	0x00000000


	//----- nvinfo : EIATTR_REGCOUNT
	.align		4
.L_14:
        /*0024*/ 	.byte	0x04, 0x2f
        /*0026*/ 	.short	(.L_16 - .L_15)
	.align		4
.L_15:
        /*0028*/ 	.word	index@(_Z13decryptKernelxxxxPxS_i)
        /*002c*/ 	.word	0x00000018


	//----- nvinfo : EIATTR_FRAME_SIZE
	.align		4
.L_16:
        /*0030*/ 	.byte	0x04, 0x11
        /*0032*/ 	.short	(.L_18 - .L_17)
	.align		4
.L_17:
        /*0034*/ 	.word	index@($__internal_3_$__cuda_sm20_rem_s64)
        /*0038*/ 	.word	0x00000000


	//----- nvinfo : EIATTR_FRAME_SIZE
	.align		4
.L_18:
        /*003c*/ 	.byte	0x04, 0x11
        /*003e*/ 	.short	(.L_20 - .L_19)
	.align		4
.L_19:
        /*0040*/ 	.word	index@($__internal_2_$__cuda_sm20_div_s64)
        /*0044*/ 	.word	0x00000000


	//----- nvinfo : EIATTR_FRAME_SIZE
	.align		4
.L_20:
        /*0048*/ 	.byte	0x04, 0x11
        /*004a*/ 	.short	(.L_22 - .L_21)
	.align		4
.L_21:
        /*004c*/ 	.word	index@(_Z13decryptKernelxxxxPxS_i)
        /*0050*/ 	.word	0x00000000


	//----- nvinfo : EIATTR_REGCOUNT
	.align		4
.L_22:
        /*0054*/ 	.byte	0x04, 0x2f
        /*0056*/ 	.short	(.L_24 - .L_23)
	.align		4
.L_23:
        /*0058*/ 	.word	index@(_Z12setup_kernelP17curandStateXORWOWm)
        /*005c*/ 	.word	0x0000001f


	//----- nvinfo : EIATTR_FRAME_SIZE
	.align		4
.L_24:
        /*0060*/ 	.byte	0x04, 0x11
        /*0062*/ 	.short	(.L_26 - .L_25)
	.align		4
.L_25:
        /*0064*/ 	.word	index@(_Z12setup_kernelP17curandStateXORWOWm)
        /*0068*/ 	.word	0x00000000


	//----- nvinfo : EIATTR_REGCOUNT
	.align		4
.L_26:
        /*006c*/ 	.byte	0x04, 0x2f
        /*006e*/ 	.short	(.L_28 - .L_27)
	.align		4
.L_27:
        /*0070*/ 	.word	index@(_Z17Crypto_add_kernelxPxS_S_i)
        /*0074*/ 	.word	0x00000012


	//----- nvinfo : EIATTR_FRAME_SIZE
	.align		4
.L_28:
        /*0078*/ 	.byte	0x04, 0x11
        /*007a*/ 	.short	(.L_30 - .L_29)
	.align		4
.L_29:
        /*007c*/ 	.word	index@($__internal_1_$__cuda_sm20_rem_s64)
        /*0080*/ 	.word	0x00000000


	//----- nvinfo : EIATTR_FRAME_SIZE
	.align		4
.L_30:
        /*0084*/ 	.byte	0x04, 0x11
        /*0086*/ 	.short	(.L_32 - .L_31)
	.align		4
.L_31:
        /*0088*/ 	.word	index@(_Z17Crypto_add_kernelxPxS_S_i)
        /*008c*/ 	.word	0x00000000


	//----- nvinfo : EIATTR_REGCOUNT
	.align		4
.L_32:
        /*0090*/ 	.byte	0x04, 0x2f
        /*0092*/ 	.short	(.L_34 - .L_33)
	.align		4
.L_33:
        /*0094*/ 	.word	index@(_Z17Crypto_mul_kernelxPxS_S_i)
        /*0098*/ 	.word	0x0000001c


	//----- nvinfo : EIATTR_FRAME_SIZE
	.align		4
.L_34:
        /*009c*/ 	.byte	0x04, 0x11
        /*009e*/ 	.short	(.L_36 - .L_35)
	.align		4
.L_35:
        /*00a0*/ 	.word	index@($__internal_0_$__cuda_sm20_rem_s64)
        /*00a4*/ 	.word	0x00000000


	//----- nvinfo : EIATTR_FRAME_SIZE
	.align		4
.L_36:
        /*00a8*/ 	.byte	0x04, 0x11
        /*00aa*/ 	.short	(.L_38 - .L_37)
	.align		4
.L_37:
        /*00ac*/ 	.word	index@(_Z17Crypto_mul_kernelxPxS_S_i)
        /*00b0*/ 	.word	0x00000000


	//----- nvinfo : EIATTR_MIN_STACK_SIZE
	.align		4
.L_38:
        /*00b4*/ 	.byte	0x04, 0x12
        /*00b6*/ 	.short	(.L_40 - .L_39)
	.align		4
.L_39:
        /*00b8*/ 	.word	index@(_Z17Crypto_mul_kernelxPxS_S_i)
        /*00bc*/ 	.word	0x00000000


	//----- nvinfo : EIATTR_MIN_STACK_SIZE
	.align		4
.L_40:
        /*00c0*/ 	.byte	0x04, 0x12
        /*00c2*/ 	.short	(.L_42 - .L_41)
	.align		4
.L_41:
        /*00c4*/ 	.word	index@(_Z17Crypto_add_kernelxPxS_S_i)
        /*00c8*/ 	.word	0x00000000


	//----- nvinfo : EIATTR_MIN_STACK_SIZE
	.align		4
.L_42:
        /*00cc*/ 	.byte	0x04, 0x12
        /*00ce*/ 	.short	(.L_44 - .L_43)
	.align		4
.L_43:
        /*00d0*/ 	.word	index@(_Z12setup_kernelP17curandStateXORWOWm)
        /*00d4*/ 	.word	0x00000000


	//----- nvinfo : EIATTR_MIN_STACK_SIZE
	.align		4
.L_44:
        /*00d8*/ 	.byte	0x04, 0x12
        /*00da*/ 	.short	(.L_46 - .L_45)
	.align		4
.L_45:
        /*00dc*/ 	.word	index@(_Z13decryptKernelxxxxPxS_i)
        /*00e0*/ 	.word	0x00000000


	//----- nvinfo : EIATTR_MIN_STACK_SIZE
	.align		4
.L_46:
        /*00e4*/ 	.byte	0x04, 0x12
        /*00e6*/ 	.short	(.L_48 - .L_47)
	.align		4
.L_47:
        /*00e8*/ 	.word	index@(_Z13encryptKernelxxxPxP17curandStateXORWOWS_i)
        /*00ec*/ 	.word	0x00000000
.L_48:


//--------------------- .nv.compat                --------------------------
	.section	.nv.compat,"",@"SHT_CUDA_COMPAT_INFO"
	.align	4
        /*0000*/ 	.byte	0x02, 0x09, 0x00, 0x00, 0x02, 0x02, 0x01, 0x00, 0x02, 0x05, 0x05, 0x00, 0x03, 0x07, 0x01, 0x01
        /*0010*/ 	.byte	0x02, 0x03, 0x00, 0x00, 0x02, 0x06, 0x01, 0x00, 0x04, 0x0b, 0x08, 0x00, 0x09, 0x00, 0x00, 0x00
        /*0020*/ 	.byte	0x00, 0x00, 0x00, 0x00


//--------------------- .nv.info._Z17Crypto_mul_kernelxPxS_S_i --------------------------
	.section	.nv.info._Z17Crypto_mul_kernelxPxS_S_i,"",@"SHT_CUDA_INFO"
	.sectionflags	@""
	.align	4


	//----- nvinfo : EIATTR_CUDA_API_VERSION
	.align		4
        /*0000*/ 	.byte	0x04, 0x37
        /*0002*/ 	.short	(.L_50 - .L_49)
.L_49:
        /*0004*/ 	.word	0x00000082


	//----- nvinfo : EIATTR_KPARAM_INFO
	.align		4
.L_50:
        /*0008*/ 	.byte	0x04, 0x17
        /*000a*/ 	.short	(.L_52 - .L_51)
.L_51:
        /*000c*/ 	.word	0x00000000
        /*0010*/ 	.short	0x0004
        /*0012*/ 	.short	0x0020
        /*0014*/ 	.byte	0x00, 0xf0, 0x11, 0x00


	//----- nvinfo : EIATTR_KPARAM_INFO
	.align		4
.L_52:
        /*0018*/ 	.byte	0x04, 0x17
        /*001a*/ 	.short	(.L_54 - .L_53)
.L_53:
        /*001c*/ 	.word	0x00000000
        /*0020*/ 	.short	0x0003
        /*0022*/ 	.short	0x0018
        /*0024*/ 	.byte	0x00, 0xf5, 0x21, 0x00


	//----- nvinfo : EIATTR_KPARAM_INFO
	.align		4
.L_54:
        /*0028*/ 	.byte	0x04, 0x17
        /*002a*/ 	.short	(.L_56 - .L_55)
.L_55:
        /*002c*/ 	.word	0x00000000
        /*0030*/ 	.short	0x0002
        /*0032*/ 	.short	0x0010
        /*0034*/ 	.byte	0x00, 0xf5, 0x21, 0x00


	//----- nvinfo : EIATTR_KPARAM_INFO
	.align		4
.L_56:
        /*0038*/ 	.byte	0x04, 0x17
        /*003a*/ 	.short	(.L_58 - .L_57)
.L_57:
        /*003c*/ 	.word	0x00000000
        /*0040*/ 	.short	0x0001
        /*0042*/ 	.short	0x0008
        /*0044*/ 	.byte	0x00, 0xf5, 0x21, 0x00


	//----- nvinfo : EIATTR_KPARAM_INFO
	.align		4
.L_58:
        /*0048*/ 	.byte	0x04, 0x17
        /*004a*/ 	.short	(.L_60 - .L_59)
.L_59:
        /*004c*/ 	.word	0x00000000
        /*0050*/ 	.short	0x0000
        /*0052*/ 	.short	0x0000
        /*0054*/ 	.byte	0x00, 0xf0, 0x21, 0x00


	//----- nvinfo : EIATTR_SPARSE_MMA_MASK
	.align		4
.L_60:
        /*0058*/ 	.byte	0x03, 0x50
        /*005a*/ 	.short	0x0000


	//----- nvinfo : EIATTR_MAXREG_COUNT
	.align		4
        /*005c*/ 	.byte	0x03, 0x1b
        /*005e*/ 	.short	0x00ff


	//----- nvinfo : EIATTR_MERCURY_ISA_VERSION
	.align		4
        /*0060*/ 	.byte	0x03, 0x5f
        /*0062*/ 	.short	0x0101


	//----- nvinfo : EIATTR_VRC_CTA_INIT_COUNT
	.align		4
        /*0064*/ 	.byte	0x02, 0x4a
	.zero		1
	.zero		1


	//----- nvinfo : EIATTR_EXIT_INSTR_OFFSETS
	.align		4
        /*0068*/ 	.byte	0x04, 0x1c
        /*006a*/ 	.short	(.L_62 - .L_61)


	//   ....[0]....
.L_61:
        /*006c*/ 	.word	0x00000070


	//   ....[1]....
        /*0070*/ 	.word	0x000006a0


	//----- nvinfo : EIATTR_CRS_STACK_SIZE
	.align		4
.L_62:
        /*0074*/ 	.byte	0x04, 0x1e
        /*0076*/ 	.short	(.L_64 - .L_63)
.L_63:
        /*0078*/ 	.word	0x00000000


	//----- nvinfo : EIATTR_CBANK_PARAM_SIZE
	.align		4
.L_64:
        /*007c*/ 	.byte	0x03, 0x19
        /*007e*/ 	.short	0x0024


	//----- nvinfo : EIATTR_PARAM_CBANK
	.align		4
        /*0080*/ 	.byte	0x04, 0x0a
        /*0082*/ 	.short	(.L_66 - .L_65)
	.align		4
.L_65:
        /*0084*/ 	.word	index@(.nv.constant0._Z17Crypto_mul_kernelxPxS_S_i)
        /*0088*/ 	.short	0x0380
        /*008a*/ 	.short	0x0024


	//----- nvinfo : EIATTR_SW_WAR
	.align		4
.L_66:
        /*008c*/ 	.byte	0x04, 0x36
        /*008e*/ 	.short	(.L_68 - .L_67)
.L_67:
        /*0090*/ 	.word	0x00000008
.L_68:


//--------------------- .nv.info._Z17Crypto_add_kernelxPxS_S_i --------------------------
	.section	.nv.info._Z17Crypto_add_kernelxPxS_S_i,"",@"SHT_CUDA_INFO"
	.sectionflags	@""
	.align	4


	//----- nvinfo : EIATTR_CUDA_API_VERSION
	.align		4
        /*0000*/ 	.byte	0x04, 0x37
        /*0002*/ 	.short	(.L_70 - .L_69)
.L_69:
        /*0004*/ 	.word	0x00000082


	//----- nvinfo : EIATTR_KPARAM_INFO
	.align		4
.L_70:
        /*0008*/ 	.byte	0x04, 0x17
        /*000a*/ 	.short	(.L_72 - .L_71)
.L_71:
        /*000c*/ 	.word	0x00000000
        /*0010*/ 	.short	0x0004
        /*0012*/ 	.short	0x0020
        /*0014*/ 	.byte	0x00, 0xf0, 0x11, 0x00


	//----- nvinfo : EIATTR_KPARAM_INFO
	.align		4
.L_72:
        /*0018*/ 	.byte	0x04, 0x17
        /*001a*/ 	.short	(.L_74 - .L_73)
.L_73:
        /*001c*/ 	.word	0x00000000
        /*0020*/ 	.short	0x0003
        /*0022*/ 	.short	0x0018
        /*0024*/ 	.byte	0x00, 0xf5, 0x21, 0x00


	//----- nvinfo : EIATTR_KPARAM_INFO
	.align		4
.L_74:
        /*0028*/ 	.byte	0x04, 0x17
        /*002a*/ 	.short	(.L_76 - .L_75)
.L_75:
        /*002c*/ 	.word	0x00000000
        /*0030*/ 	.short	0x0002
        /*0032*/ 	.short	0x0010
        /*0034*/ 	.byte	0x00, 0xf5, 0x21, 0x00


	//----- nvinfo : EIATTR_KPARAM_INFO
	.align		4
.L_76:
        /*0038*/ 	.byte	0x04, 0x17
        /*003a*/ 	.short	(.L_78 - .L_77)
.L_77:
        /*003c*/ 	.word	0x00000000
        /*0040*/ 	.short	0x0001
        /*0042*/ 	.short	0x0008
        /*0044*/ 	.byte	0x00, 0xf5, 0x21, 0x00


	//----- nvinfo : EIATTR_KPARAM_INFO
	.align		4
.L_78:
        /*0048*/ 	.byte	0x04, 0x17
        /*004a*/ 	.short	(.L_80 - .L_79)
.L_79:
        /*004c*/ 	.word	0x00000000
        /*0050*/ 	.short	0x0000
        /*0052*/ 	.short	0x0000
        /*0054*/ 	.byte	0x00, 0xf0, 0x21, 0x00


	//----- nvinfo : EIATTR_SPARSE_MMA_MASK
	.align		4
.L_80:
        /*0058*/ 	.byte	0x03, 0x50
        /*005a*/ 	.short	0x0000


	//----- nvinfo : EIATTR_MAXREG_COUNT
	.align		4
        /*005c*/ 	.byte	0x03, 0x1b
        /*005e*/ 	.short	0x00ff


	//----- nvinfo : EIATTR_MERCURY_ISA_VERSION
	.align		4
        /*0060*/ 	.byte	0x03, 0x5f
        /*0062*/ 	.short	0x0101


	//----- nvinfo : EIATTR_VRC_CTA_INIT_COUNT
	.align		4
        /*0064*/ 	.byte	0x02, 0x4a
	.zero		1
	.zero		1


	//----- nvinfo : EIATTR_EXIT_INSTR_OFFSETS
	.align		4
        /*0068*/ 	.byte	0x04, 0x1c
        /*006a*/ 	.short	(.L_82 - .L_81)


	//   ....[0]....
.L_81:
        /*006c*/ 	.word	0x00000070


	//   ....[1]....
        /*0070*/ 	.word	0x00000320


	//----- nvinfo : EIATTR_CRS_STACK_SIZE
	.align		4
.L_82:
        /*0074*/ 	.byte	0x04, 0x1e
        /*0076*/ 	.short	(.L_84 - .L_83)
.L_83:
        /*0078*/ 	.word	0x00000000


	//----- nvinfo : EIATTR_CBANK_PARAM_SIZE
	.align		4
.L_84:
        /*007c*/ 	.byte	0x03, 0x19
        /*007e*/ 	.short	0x0024


	//----- nvinfo : EIATTR_PARAM_CBANK
	.align		4
        /*0080*/ 	.byte	0x04, 0x0a
        /*0082*/ 	.short	(.L_86 - .L_85)
	.align		4
.L_85:
        /*0084*/ 	.word	index@(.nv.constant0._Z17Crypto_add_kernelxPxS_S_i)
        /*0088*/ 	.short	0x0380
        /*008a*/ 	.short	0x0024


	//----- nvinfo : EIATTR_SW_WAR
	.align		4
.L_86:
        /*008c*/ 	.byte	0x04, 0x36
        /*008e*/ 	.short	(.L_88 - .L_87)
.L_87:
        /*0090*/ 	.word	0x00000008
.L_88:


//--------------------- .nv.info._Z12setup_kernelP17curandStateXORWOWm --------------------------
	.section	.nv.info._Z12setup_kernelP17curandStateXORWOWm,"",@"SHT_CUDA_INFO"
	.sectionflags	@""
	.align	4


	//----- nvinfo : EIATTR_CUDA_API_VERSION
	.align		4
        /*0000*/ 	.byte	0x04, 0x37
        /*0002*/ 	.short	(.L_90 - .L_89)
.L_89:
        /*0004*/ 	.word	0x00000082


	//----- nvinfo : EIATTR_KPARAM_INFO
	.align		4
.L_90:
        /*0008*/ 	.byte	0x04, 0x17
        /*000a*/ 	.short	(.L_92 - .L_91)
.L_91:
        /*000c*/ 	.word	0x00000000
        /*0010*/ 	.short	0x0001
        /*0012*/ 	.short	0x0008
        /*0014*/ 	.byte	0x00, 0xf0, 0x21, 0x00


	//----- nvinfo : EIATTR_KPARAM_INFO
	.align		4
.L_92:
        /*0018*/ 	.byte	0x04, 0x17
        /*001a*/ 	.short	(.L_94 - .L_93)
.L_93:
        /*001c*/ 	.word	0x00000000
        /*0020*/ 	.short	0x0000
        /*0022*/ 	.short	0x0000
        /*0024*/ 	.byte	0x00, 0xf5, 0x21, 0x00


	//----- nvinfo : EIATTR_SPARSE_MMA_MASK
	.align		4
.L_94:
        /*0028*/ 	.byte	0x03, 0x50
        /*002a*/ 	.short	0x0000


	//----- nvinfo : EIATTR_MAXREG_COUNT
	.align		4
        /*002c*/ 	.byte	0x03, 0x1b
        /*002e*/ 	.short	0x00ff


	//----- nvinfo : EIATTR_MERCURY_ISA_VERSION
	.align		4
        /*0030*/ 	.byte	0x03, 0x5f
        /*0032*/ 	.short	0x0101


	//----- nvinfo : EIATTR_VRC_CTA_INIT_COUNT
	.align		4
        /*0034*/ 	.byte	0x02, 0x4a
	.zero		1
	.zero		1


	//----- nvinfo : EIATTR_EXIT_INSTR_OFFSETS
	.align		4
        /*0038*/ 	.byte	0x04, 0x1c
        /*003a*/ 	.short	(.L_96 - .L_95)


	//   ....[0]....
.L_95:
        /*003c*/ 	.word	0x00000ed0


	//----- nvinfo : EIATTR_CRS_STACK_SIZE
	.align		4
.L_96:
        /*0040*/ 	.byte	0x04, 0x1e
        /*0042*/ 	.short	(.L_98 - .L_97)
.L_97:
        /*0044*/ 	.word	0x00000000


	//----- nvinfo : EIATTR_CBANK_PARAM_SIZE
	.align		4
.L_98:
        /*0048*/ 	.byte	0x03, 0x19
        /*004a*/ 	.short	0x0010


	//----- nvinfo : EIATTR_PARAM_CBANK
	.align		4
        /*004c*/ 	.byte	0x04, 0x0a
        /*004e*/ 	.short	(.L_100 - .L_99)
	.align		4
.L_99:
        /*0050*/ 	.word	index@(.nv.constant0._Z12setup_kernelP17curandStateXORWOWm)
        /*0054*/ 	.short	0x0380
        /*0056*/ 	.short	0x0010


	//----- nvinfo : EIATTR_SW_WAR
	.align		4
.L_100:
        /*0058*/ 	.byte	0x04, 0x36
        /*005a*/ 	.short	(.L_102 - .L_101)
.L_101:
        /*005c*/ 	.word	0x00000008
.L_102:


//--------------------- .nv.info._Z13decryptKernelxxxxPxS_i --------------------------
	.section	.nv.info._Z13decryptKernelxxxxPxS_i,"",@"SHT_CUDA_INFO"
	.sectionflags	@""
	.align	4


	//----- nvinfo : EIATTR_CUDA_API_VERSION
	.align		4
        /*0000*/ 	.byte	0x04, 0x37
        /*0002*/ 	.short	(.L_104 - .L_103)
.L_103:
        /*0004*/ 	.word	0x00000082


	//----- nvinfo : EIATTR_KPARAM_INFO
	.align		4
.L_104:
        /*0008*/ 	.byte	0x04, 0x17
        /*000a*/ 	.short	(.L_106 - .L_105)
.L_105:
        /*000c*/ 	.word	0x00000000
        /*0010*/ 	.short	0x0006
        /*0012*/ 	.short	0x0030
        /*0014*/ 	.byte	0x00, 0xf0, 0x11, 0x00


	//----- nvinfo : EIATTR_KPARAM_INFO
	.align		4
.L_106:
        /*0018*/ 	.byte	0x04, 0x17
        /*001a*/ 	.short	(.L_108 - .L_107)
.L_107:
        /*001c*/ 	.word	0x00000000
        /*0020*/ 	.short	0x0005
        /*0022*/ 	.short	0x0028
        /*0024*/ 	.byte	0x00, 0xf5, 0x21, 0x00


	//----- nvinfo : EIATTR_KPARAM_INFO
	.align		4
.L_108:
        /*0028*/ 	.byte	0x04, 0x17
        /*002a*/ 	.short	(.L_110 - .L_109)
.L_109:
        /*002c*/ 	.word	0x00000000
        /*0030*/ 	.short	0x0004
        /*0032*/ 	.short	0x0020
        /*0034*/ 	.byte	0x00, 0xf5, 0x21, 0x00


	//----- nvinfo : EIATTR_KPARAM_INFO
	.align		4
.L_110:
        /*0038*/ 	.byte	0x04, 0x17
        /*003a*/ 	.short	(.L_112 - .L_111)
.L_111:
        /*003c*/ 	.word	0x00000000
        /*0040*/ 	.short	0x0003
        /*0042*/ 	.short	0x0018
        /*0044*/ 	.byte	0x00, 0xf0, 0x21, 0x00


	//----- nvinfo : EIATTR_KPARAM_INFO
	.align		4
.L_112:
        /*0048*/ 	.byte	0x04, 0x17
        /*004a*/ 	.short	(.L_114 - .L_113)
.L_113:
        /*004c*/ 	.word	0x00000000
        /*0050*/ 	.short	0x0002
        /*0052*/ 	.short	0x0010
        /*0054*/ 	.byte	0x00, 0xf0, 0x21, 0x00


	//----- nvinfo : EIATTR_KPARAM_INFO
	.align		4
.L_114:
        /*0058*/ 	.byte	0x04, 0x17
        /*005a*/ 	.short	(.L_116 - .L_115)
.L_115:
        /*005c*/ 	.word	0x00000000
        /*0060*/ 	.short	0x0001
        /*0062*/ 	.short	0x0008
        /*0064*/ 	.byte	0x00, 0xf0, 0x21, 0x00


	//----- nvinfo : EIATTR_KPARAM_INFO
	.align		4
.L_116:
        /*0068*/ 	.byte	0x04, 0x17
        /*006a*/ 	.short	(.L_118 - .L_117)
.L_117:
        /*006c*/ 	.word	0x00000000
        /*0070*/ 	.short	0x0000
        /*0072*/ 	.short	0x0000
        /*0074*/ 	.byte	0x00, 0xf0, 0x21, 0x00


	//----- nvinfo : EIATTR_SPARSE_MMA_MASK
	.align		4
.L_118:
        /*0078*/ 	.byte	0x03, 0x50
        /*007a*/ 	.short	0x0000


	//----- nvinfo : EIATTR_MAXREG_COUNT
	.align		4
        /*007c*/ 	.byte	0x03, 0x1b
        /*007e*/ 	.short	0x00ff


	//----- nvinfo : EIATTR_MERCURY_ISA_VERSION
	.align		4
        /*0080*/ 	.byte	0x03, 0x5f
        /*0082*/ 	.short	0x0101


	//----- nvinfo : EIATTR_VRC_CTA_INIT_COUNT
	.align		4
        /*0084*/ 	.byte	0x02, 0x4a
	.zero		1
	.zero		1


	//----- nvinfo : EIATTR_EXIT_INSTR_OFFSETS
	.align		4
        /*0088*/ 	.byte	0x04, 0x1c
        /*008a*/ 	.short	(.L_120 - .L_119)


	//   ....[0]....
.L_119:
        /*008c*/ 	.word	0x00000080


	//   ....[1]....
        /*0090*/ 	.word	0x00000b50


	//----- nvinfo : EIATTR_CRS_STACK_SIZE
	.align		4
.L_120:
        /*0094*/ 	.byte	0x04, 0x1e
        /*0096*/ 	.short	(.L_122 - .L_121)
.L_121:
        /*0098*/ 	.word	0x00000000


	//----- nvinfo : EIATTR_CBANK_PARAM_SIZE
	.align		4
.L_122:
        /*009c*/ 	.byte	0x03, 0x19
        /*009e*/ 	.short	0x0034


	//----- nvinfo : EIATTR_PARAM_CBANK
	.align		4
        /*00a0*/ 	.byte	0x04, 0x0a
        /*00a2*/ 	.short	(.L_124 - .L_123)
	.align		4
.L_123:
        /*00a4*/ 	.word	index@(.nv.constant0._Z13decryptKernelxxxxPxS_i)
        /*00a8*/ 	.short	0x0380
        /*00aa*/ 	.short	0x0034


	//----- nvinfo : EIATTR_SW_WAR
	.align		4
.L_124:
        /*00ac*/ 	.byte	0x04, 0x36
        /*00ae*/ 	.short	(.L_126 - .L_125)
.L_125:
        /*00b0*/ 	.word	0x00000008
.L_126:


//--------------------- .nv.info._Z13encryptKernelxxxPxP17curandStateXORWOWS_i --------------------------
	.section	.nv.info._Z13encryptKernelxxxPxP17curandStateXORWOWS_i,"",@"SHT_CUDA_INFO"
	.sectionflags	@""
	.align	4


	//----- nvinfo : EIATTR_CUDA_API_VERSION
	.align		4
        /*0000*/ 	.byte	0x04, 0x37
        /*0002*/ 	.short	(.L_128 - .L_127)
.L_127:
        /*0004*/ 	.word	0x00000082


	//----- nvinfo : EIATTR_KPARAM_INFO
	.align		4
.L_128:
        /*0008*/ 	.byte	0x04, 0x17
        /*000a*/ 	.short	(.L_130 - .L_129)
.L_129:
        /*000c*/ 	.word	0x00000000
        /*0010*/ 	.short	0x0006
        /*0012*/ 	.short	0x0030
        /*0014*/ 	.byte	0x00, 0xf0, 0x11, 0x00


	//----- nvinfo : EIATTR_KPARAM_INFO
	.align		4
.L_130:
        /*0018*/ 	.byte	0x04, 0x17
        /*001a*/ 	.short	(.L_132 - .L_131)
.L_131:
        /*001c*/ 	.word	0x00000000
        /*0020*/ 	.short	0x0005
        /*0022*/ 	.short	0x0028
        /*0024*/ 	.byte	0x00, 0xf5, 0x21, 0x00


	//----- nvinfo : EIATTR_KPARAM_INFO
	.align		4
.L_132:
        /*0028*/ 	.byte	0x04, 0x17
        /*002a*/ 	.short	(.L_134 - .L_133)
.L_133:
        /*002c*/ 	.word	0x00000000
        /*0030*/ 	.short	0x0004
        /*0032*/ 	.short	0x0020
        /*0034*/ 	.byte	0x00, 0xf5, 0x21, 0x00


	//----- nvinfo : EIATTR_KPARAM_INFO
	.align		4
.L_134:
        /*0038*/ 	.byte	0x04, 0x17
        /*003a*/ 	.short	(.L_136 - .L_135)
.L_135:
        /*003c*/ 	.word	0x00000000
        /*0040*/ 	.short	0x0003
        /*0042*/ 	.short	0x0018
        /*0044*/ 	.byte	0x00, 0xf5, 0x21, 0x00


	//----- nvinfo : EIATTR_KPARAM_INFO
	.align		4
.L_136:
        /*0048*/ 	.byte	0x04, 0x17
        /*004a*/ 	.short	(.L_138 - .L_137)
.L_137:
        /*004c*/ 	.word	0x00000000
        /*0050*/ 	.short	0x0002
        /*0052*/ 	.short	0x0010
        /*0054*/ 	.byte	0x00, 0xf0, 0x21, 0x00


	//----- nvinfo : EIATTR_KPARAM_INFO
	.align		4
.L_138:
        /*0058*/ 	.byte	0x04, 0x17
        /*005a*/ 	.short	(.L_140 - .L_139)
.L_139:
        /*005c*/ 	.word	0x00000000
        /*0060*/ 	.short	0x0001
        /*0062*/ 	.short	0x0008
        /*0064*/ 	.byte	0x00, 0xf0, 0x21, 0x00


	//----- nvinfo : EIATTR_KPARAM_INFO
	.align		4
.L_140:
        /*0068*/ 	.byte	0x04, 0x17
        /*006a*/ 	.short	(.L_142 - .L_141)
.L_141:
        /*006c*/ 	.word	0x00000000
        /*0070*/ 	.short	0x0000
        /*0072*/ 	.short	0x0000
        /*0074*/ 	.byte	0x00, 0xf0, 0x21, 0x00


	//----- nvinfo : EIATTR_SPARSE_MMA_MASK
	.align		4
.L_142:
        /*0078*/ 	.byte	0x03, 0x50
        /*007a*/ 	.short	0x0000


	//----- nvinfo : EIATTR_MAXREG_COUNT
	.align		4
        /*007c*/ 	.byte	0x03, 0x1b
        /*007e*/ 	.short	0x00ff


	//----- nvinfo : EIATTR_MERCURY_ISA_VERSION
	.align		4
        /*0080*/ 	.byte	0x03, 0x5f
        /*0082*/ 	.short	0x0101


	//----- nvinfo : EIATTR_VRC_CTA_INIT_COUNT
	.align		4
        /*0084*/ 	.byte	0x02, 0x4a
	.zero		1
	.zero		1


	//----- nvinfo : EIATTR_EXIT_INSTR_OFFSETS
	.align		4
        /*0088*/ 	.byte	0x04, 0x1c
        /*008a*/ 	.short	(.L_144 - .L_143)


	//   ....[0]....
.L_143:
        /*008c*/ 	.word	0x00000080


	//   ....[1]....
        /*0090*/ 	.word	0x00001270


	//----- nvinfo : EIATTR_CRS_STACK_SIZE
	.align		4
.L_144:
        /*0094*/ 	.byte	0x04, 0x1e
        /*0096*/ 	.short	(.L_146 - .L_145)
.L_145:
        /*0098*/ 	.word	0x00000000


	//----- nvinfo : EIATTR_CBANK_PARAM_SIZE
	.align		4
.L_146:
        /*009c*/ 	.byte	0x03, 0x19
        /*009e*/ 	.short	0x0034


	//----- nvinfo : EIATTR_PARAM_CBANK
	.align		4
        /*00a0*/ 	.byte	0x04, 0x0a
        /*00a2*/ 	.short	(.L_148 - .L_147)
	.align		4
.L_147:
        /*00a4*/ 	.word	index@(.nv.constant0._Z13encryptKernelxxxPxP17curandStateXORWOWS_i)
        /*00a8*/ 	.short	0x0380
        /*00aa*/ 	.short	0x0034


	//----- nvinfo : EIATTR_SW_WAR
	.align		4
.L_148:
        /*00ac*/ 	.byte	0x04, 0x36
        /*00ae*/ 	.short	(.L_150 - .L_149)
.L_149:
        /*00b0*/ 	.word	0x00000008
.L_150:


//--------------------- .nv.callgraph             --------------------------
	.section	.nv.callgraph,"",@"SHT_CUDA_CALLGRAPH"
	.align	4
	.sectionentsize	8
	.align		4
        /*0000*/ 	.word	0x00000000
	.align		4
        /*0004*/ 	.word	0xffffffff
	.align		4
        /*0008*/ 	.word	0x00000000
	.align		4
        /*000c*/ 	.word	0xfffffffe
	.align		4
        /*0010*/ 	.word	0x00000000
	.align		4
        /*0014*/ 	.word	0xfffffffd
	.align		4
        /*0018*/ 	.word	0x00000000
	.align		4
        /*001c*/ 	.word	0xfffffffc


//--------------------- .nv.constant4             --------------------------
	.section	.nv.constant4,"a",@progbits
	.align	8
	.align		8
.nv.constant4:
        /*0000*/ 	.dword	precalc_xorwow_matrix
	.align		8
        /*0008*/ 	.dword	precalc_xorwow_offset_matrix
	.align		8
        /*0010*/ 	.dword	mrg32k3aM1
	.align		8
        /*0018*/ 	.dword	mrg32k3aM2
	.align		8
        /*0020*/ 	.dword	mrg32k3aM1SubSeq
	.align		8
        /*0028*/ 	.dword	mrg32k3aM2SubSeq
	.align		8
        /*0030*/ 	.dword	mrg32k3aM1Seq
	.align		8
        /*0038*/ 	.dword	mrg32k3aM2Seq


//--------------------- .nv.constant3             --------------------------
	.section	.nv.constant3,"a",@progbits
	.align	8
.nv.constant3:
	.type		__cr_lgamma_table,@object
	.size		__cr_lgamma_table,(.L_8 - __cr_lgamma_table)
__cr_lgamma_table:
        /*0000*/ 	.byte	0x00, 0x00, 0x00, 0x00, 0x00, 0x00, 0x00, 0x00, 0x00, 0x00, 0x00, 0x00, 0x00, 0x00, 0x00, 0x00
        /*0010*/ 	.byte	0xef, 0x39, 0xfa, 0xfe, 0x42, 0x2e, 0xe6, 0x3f, 0x02, 0x20, 0x2a, 0xfa, 0x0b, 0xab, 0xfc, 0x3f
        /*0020*/ 	.byte	0xf9, 0x2c, 0x92, 0x7c, 0xa7, 0x6c, 0x09, 0x40, 0xc9, 0x79, 0x44, 0x3c, 0x64, 0x26, 0x13, 0x40
        /*0030*/ 	.byte	0xca, 0x01, 0xcf, 0x3a, 0x27, 0x51, 0x1a, 0x40, 0x30, 0xcc, 0x2d, 0xf3, 0xe1, 0x0c, 0x21, 0x40
        /*0040*/ 	.byte	0x0d, 0xb7, 0xfc, 0x82, 0x8e, 0x35, 0x25, 0x40
.L_8:


//--------------------- .text._Z17Crypto_mul_kernelxPxS_S_i --------------------------
	.section	.text._Z17Crypto_mul_kernelxPxS_S_i,"ax",@progbits
	.align	128
        .global         _Z17Crypto_mul_kernelxPxS_S_i
        .type           _Z17Crypto_mul_kernelxPxS_S_i,@function
        .size           _Z17Crypto_mul_kernelxPxS_S_i,(.L_x_62 - _Z17Crypto_mul_kernelxPxS_S_i)
        .other          _Z17Crypto_mul_kernelxPxS_S_i,@"STO_CUDA_ENTRY STV_DEFAULT"
_Z17Crypto_mul_kernelxPxS_S_i:
.text._Z17Crypto_mul_kernelxPxS_S_i:
[----:B------:R-:W-:Y:S01]  /*0000*/  LDC R1, c[0x0][0x37c] ;  /* 0x0000df00ff017b82 */ /* 0x000fe20000000800 */
[----:B------:R-:W0:Y:S07]  /*0010*/  S2R R0, SR_TID.X ;  /* 0x0000000000007919 */ /* 0x000e2e0000002100 */
[----:B------:R-:W0:Y:S01]  /*0020*/  S2UR UR4, SR_CTAID.X ;  /* 0x00000000000479c3 */ /* 0x000e220000002500 */
[----:B------:R-:W1:Y:S07]  /*0030*/  LDCU UR5, c[0x0][0x3a0] ;  /* 0x00007400ff0577ac */ /* 0x000e6e0008000800 */
[----:B------:R-:W0:Y:S02]  /*0040*/  LDC R3, c[0x0][0x360] ;  /* 0x0000d800ff037b82 */ /* 0x000e240000000800 */
[----:B0-----:R-:W-:-:S05]  /*0050*/  IMAD R0, R3, UR4, R0 ;  /* 0x0000000403007c24 */ /* 0x001fca000f8e0200 */
[----:B-1----:R-:W-:-:S13]  /*0060*/  ISETP.GE.AND P0, PT, R0, UR5, PT ;  /* 0x0000000500007c0c */ /* 0x002fda000bf06270 */
[----:B------:R-:W-:Y:S05]  /*0070*/  @P0 EXIT ;  /* 0x000000000000094d */ /* 0x000fea0003800000 */
[----:B------:R-:W0:Y:S01]  /*0080*/  LDC.64 R4, c[0x0][0x398] ;  /* 0x0000e600ff047b82 */ /* 0x000e220000000a00 */
[----:B------:R-:W1:Y:S01]  /*0090*/  LDCU.64 UR4, c[0x0][0x358] ;  /* 0x00006b00ff0477ac */ /* 0x000e620008000a00 */
[----:B------:R-:W2:Y:S01]  /*00a0*/  LDCU UR6, c[0x0][0x384] ;  /* 0x00007080ff0677ac */ /* 0x000ea20008000800 */
[----:B------:R-:W3:Y:S01]  /*00b0*/  LDCU UR7, c[0x0][0x380] ;  /* 0x00007000ff0777ac */ /* 0x000ee20008000800 */
[----:B0-----:R-:W-:-:S05]  /*00c0*/  IMAD.WIDE R4, R0, 0x8, R4 ;  /* 0x0000000800047825 */ /* 0x001fca00078e0204 */
[----:B-1----:R-:W4:Y:S01]  /*00d0*/  LDG.E.64 R8, desc[UR4][R4.64] ;  /* 0x0000000404087981 */ /* 0x002f22000c1e1b00 */
[----:B------:R-:W-:Y:S01]  /*00e0*/  BSSY.RECONVERGENT B0, `(.L_x_0) ;  /* 0x0000058000007945 */ /* 0x000fe20003800200 */
[----:B------:R-:W-:Y:S02]  /*00f0*/  IMAD.MOV.U32 R2, RZ, RZ, 0x1 ;  /* 0x00000001ff027424 */ /* 0x000fe400078e00ff */
[----:B------:R-:W-:Y:S01]  /*0100*/  IMAD.MOV.U32 R3, RZ, RZ, 0x0 ;  /* 0x00000000ff037424 */ /* 0x000fe200078e00ff */
[----:B----4-:R-:W-:-:S04]  /*0110*/  ISETP.GE.U32.AND P0, PT, R8, 0x1, PT ;  /* 0x000000010800780c */ /* 0x010fc80003f06070 */
[----:B------:R-:W-:-:S13]  /*0120*/  ISETP.GE.AND.EX P0, PT, R9, RZ, PT, P0 ;  /* 0x000000ff0900720c */ /* 0x000fda0003f06300 */
[----:B--23--:R-:W-:Y:S05]  /*0130*/  @!P0 BRA `(.L_x_1) ;  /* 0x0000000400488947 */ /* 0x00cfea0003800000 */
[----:B------:R-:W0:Y:S02]  /*0140*/  LDC.64 R12, c[0x0][0x388] ;  /* 0x0000e200ff0c7b82 */ /* 0x000e240000000a00 */
[----:B0-----:R-:W-:-:S06]  /*0150*/  IMAD.WIDE R12, R0, 0x8, R12 ;  /* 0x00000008000c7825 */ /* 0x001fcc00078e020c */
[----:B------:R-:W5:Y:S01]  /*0160*/  LDG.E.64 R12, desc[UR4][R12.64] ;  /* 0x000000040c0c7981 */ /* 0x000f62000c1e1b00 */
[----:B------:R-:W-:Y:S02]  /*0170*/  HFMA2 R2, -RZ, RZ, 0, 5.9604644775390625e-08 ;  /* 0x00000001ff027431 */ /* 0x000fe400000001ff */
[----:B------:R-:W-:-:S07]  /*0180*/  IMAD.MOV.U32 R3, RZ, RZ, 0x0 ;  /* 0x00000000ff037424 */ /* 0x000fce00078e00ff */
.L_x_8:
[----:B0-----:R-:W0:Y:S01]  /*0190*/  LDC R10, c[0x0][0x380] ;  /* 0x0000e000ff0a7b82 */ /* 0x001e220000000800 */
[----:B-----5:R-:W-:Y:S01]  /*01a0*/  LOP3.LUT R4, R13, UR6, RZ, 0xfc, !PT ;  /* 0x000000060d047c12 */ /* 0x020fe2000f8efcff */
[----:B------:R-:W-:Y:S03]  /*01b0*/  BSSY.RECONVERGENT B1, `(.L_x_2) ;  /* 0x000001d000017945 */ /* 0x000fe60003800200 */
[----:B------:R-:W-:-:S03]  /*01c0*/  ISETP.NE.U32.AND P0, PT, R4, RZ, PT ;  /* 0x000000ff0400720c */ /* 0x000fc60003f05070 */
[----:B-1----:R-:W1:Y:S10]  /*01d0*/  LDC R11, c[0x0][0x384] ;  /* 0x0000e100ff0b7b82 */ /* 0x002e740000000800 */
[----:B------:R-:W-:Y:S05]  /*01e0*/  @P0 BRA `(.L_x_3) ;  /* 0x0000000000500947 */ /* 0x000fea0003800000 */
[----:B------:R-:W2:Y:S01]  /*01f0*/  I2F.U32.RP R6, UR7 ;  /* 0x0000000700067d06 */ /* 0x000ea20008209000 */
[----:B------:R-:W-:-:S07]  /*0200*/  ISETP.NE.U32.AND P1, PT, RZ, UR7, PT ;  /* 0x00000007ff007c0c */ /* 0x000fce000bf25070 */
[----:B--2---:R-:W2:Y:S02]  /*0210*/  MUFU.RCP R6, R6 ;  /* 0x0000000600067308 */ /* 0x004ea40000001000 */
[----:B--2---:R-:W-:-:S06]  /*0220*/  VIADD R4, R6, 0xffffffe ;  /* 0x0ffffffe06047836 */ /* 0x004fcc0000000000 */
[----:B------:R2:W3:Y:S02]  /*0230*/  F2I.FTZ.U32.TRUNC.NTZ R5, R4 ;  /* 0x0000000400057305 */ /* 0x0004e4000021f000 */
[----:B--2---:R-:W-:Y:S01]  /*0240*/  IMAD.MOV.U32 R4, RZ, RZ, RZ ;  /* 0x000000ffff047224 */ /* 0x004fe200078e00ff */
[----:B---3--:R-:W-:-:S05]  /*0250*/  IADD3 R7, PT, PT, RZ, -R5, RZ ;  /* 0x80000005ff077210 */ /* 0x008fca0007ffe0ff */
[----:B------:R-:W-:-:S04]  /*0260*/  IMAD R7, R7, UR7, RZ ;  /* 0x0000000707077c24 */ /* 0x000fc8000f8e02ff */
[----:B------:R-:W-:-:S06]  /*0270*/  IMAD.HI.U32 R5, R5, R7, R4 ;  /* 0x0000000705057227 */ /* 0x000fcc00078e0004 */
[----:B------:R-:W-:-:S04]  /*0280*/  IMAD.HI.U32 R5, R5, R12, RZ ;  /* 0x0000000c05057227 */ /* 0x000fc800078e00ff */
[----:B------:R-:W-:-:S04]  /*0290*/  IMAD.MOV R5, RZ, RZ, -R5 ;  /* 0x000000ffff057224 */ /* 0x000fc800078e0a05 */
[----:B------:R-:W-:Y:S01]  /*02a0*/  IMAD R12, R5, UR7, R12 ;  /* 0x00000007050c7c24 */ /* 0x000fe2000f8e020c */
[----:B------:R-:W-:-:S04]  /*02b0*/  MOV R5, RZ ;  /* 0x000000ff00057202 */ /* 0x000fc80000000f00 */
[----:B------:R-:W-:-:S13]  /*02c0*/  ISETP.GE.U32.AND P0, PT, R12, UR7, PT ;  /* 0x000000070c007c0c */ /* 0x000fda000bf06070 */
[----:B------:R-:W-:-:S04]  /*02d0*/  @P0 IADD3 R12, PT, PT, R12, -UR7, RZ ;  /* 0x800000070c0c0c10 */ /* 0x000fc8000fffe0ff */
[----:B------:R-:W-:-:S13]  /*02e0*/  ISETP.GE.U32.AND P0, PT, R12, UR7, PT ;  /* 0x000000070c007c0c */ /* 0x000fda000bf06070 */
[----:B------:R-:W-:Y:S01]  /*02f0*/  @P0 VIADD R12, R12, -UR7 ;  /* 0x800000070c0c0c36 */ /* 0x000fe20008000000 */
[----:B------:R-:W-:-:S05]  /*0300*/  @!P1 LOP3.LUT R12, RZ, UR7, RZ, 0x33, !PT ;  /* 0x00000007ff0c9c12 */ /* 0x000fca000f8e33ff */
[----:B------:R-:W-:Y:S01]  /*0310*/  IMAD.MOV.U32 R4, RZ, RZ, R12 ;  /* 0x000000ffff047224 */ /* 0x000fe200078e000c */
[----:B------:R-:W-:Y:S06]  /*0320*/  BRA `(.L_x_4) ;  /* 0x0000000000147947 */ /* 0x000fec0003800000 */
.L_x_3:
[----:B------:R-:W-:Y:S01]  /*0330*/  IMAD.MOV.U32 R18, RZ, RZ, R12 ;  /* 0x000000ffff127224 */ /* 0x000fe200078e000c */
[----:B------:R-:W-:-:S07]  /*0340*/  MOV R12, 0x360 ;  /* 0x00000360000c7802 */ /* 0x000fce0000000f00 */
[----:B01----:R-:W-:Y:S05]  /*0350*/  CALL.REL.NOINC `($__internal_0_$__cuda_sm20_rem_s64) ;  /* 0x0000000000d47944 */ /* 0x003fea0003c00000 */
[----:B------:R-:W-:Y:S01]  /*0360*/  IMAD.MOV.U32 R4, RZ, RZ, R6 ;  /* 0x000000ffff047224 */ /* 0x000fe200078e0006 */
[----:B------:R-:W-:-:S07]  /*0370*/  MOV R5, R7 ;  /* 0x0000000700057202 */ /* 0x000fce0000000f00 */
.L_x_4:
[----:B------:R-:W-:Y:S05]  /*0380*/  BSYNC.RECONVERGENT B1 ;  /* 0x0000000000017941 */ /* 0x000fea0003800200 */
.L_x_2:
[----:B------:R-:W-:Y:S01]  /*0390*/  LOP3.LUT R6, R8, 0x1, RZ, 0xc0, !PT ;  /* 0x0000000108067812 */ /* 0x000fe200078ec0ff */
[----:B------:R-:W-:Y:S03]  /*03a0*/  BSSY.RECONVERGENT B1, `(.L_x_5) ;  /* 0x0000022000017945 */ /* 0x000fe60003800200 */
[----:B------:R-:W-:-:S04]  /*03b0*/  ISETP.NE.U32.AND P0, PT, R6, 0x1, PT ;  /* 0x000000010600780c */ /* 0x000fc80003f05070 */
[----:B------:R-:W-:-:S13]  /*03c0*/  ISETP.NE.U32.AND.EX P0, PT, RZ, RZ, PT, P0 ;  /* 0x000000ffff00720c */ /* 0x000fda0003f05100 */
[----:B------:R-:W-:Y:S05]  /*03d0*/  @P0 BRA `(.L_x_6) ;  /* 0x0000000000780947 */ /* 0x000fea0003800000 */
[-C--:B------:R-:W-:Y:S02]  /*03e0*/  IMAD R7, R5, R2.reuse, RZ ;  /* 0x0000000205077224 */ /* 0x080fe400078e02ff */
[----:B------:R-:W-:-:S04]  /*03f0*/  IMAD.WIDE.U32 R18, R4, R2, RZ ;  /* 0x0000000204127225 */ /* 0x000fc800078e00ff */
[----:B------:R-:W-:-:S04]  /*0400*/  IMAD R7, R3, R4, R7 ;  /* 0x0000000403077224 */ /* 0x000fc800078e0207 */
[----:B------:R-:W-:-:S05]  /*0410*/  IMAD.IADD R13, R19, 0x1, R7 ;  /* 0x00000001130d7824 */ /* 0x000fca00078e0207 */
[----:B------:R-:W-:-:S04]  /*0420*/  LOP3.LUT R2, R13, UR6, RZ, 0xfc, !PT ;  /* 0x000000060d027c12 */ /* 0x000fc8000f8efcff */
[----:B------:R-:W-:-:S13]  /*0430*/  ISETP.NE.U32.AND P0, PT, R2, RZ, PT ;  /* 0x000000ff0200720c */ /* 0x000fda0003f05070 */
[----:B------:R-:W-:Y:S05]  /*0440*/  @P0 BRA `(.L_x_7) ;  /* 0x00000000004c0947 */ /* 0x000fea0003800000 */
[----:B------:R-:W2:Y:S01]  /*0450*/  I2F.U32.RP R6, UR7 ;  /* 0x0000000700067d06 */ /* 0x000ea20008209000 */
[----:B------:R-:W-:Y:S01]  /*0460*/  IMAD.MOV.U32 R2, RZ, RZ, RZ ;  /* 0x000000ffff027224 */ /* 0x000fe200078e00ff */
[----:B------:R-:W-:-:S06]  /*0470*/  ISETP.NE.U32.AND P1, PT, RZ, UR7, PT ;  /* 0x00000007ff007c0c */ /* 0x000fcc000bf25070 */
[----:B--2---:R-:W2:Y:S02]  /*0480*/  MUFU.RCP R6, R6 ;  /* 0x0000000600067308 */ /* 0x004ea40000001000 */
[----:B--2---:R-:W-:-:S06]  /*0490*/  VIADD R7, R6, 0xffffffe ;  /* 0x0ffffffe06077836 */ /* 0x004fcc0000000000 */
[----:B------:R-:W1:Y:S02]  /*04a0*/  F2I.FTZ.U32.TRUNC.NTZ R3, R7 ;  /* 0x0000000700037305 */ /* 0x000e64000021f000 */
[----:B-1----:R-:W-:-:S05]  /*04b0*/  IADD3 R11, PT, PT, RZ, -R3, RZ ;  /* 0x80000003ff0b7210 */ /* 0x002fca0007ffe0ff */
[----:B------:R-:W-:-:S04]  /*04c0*/  IMAD R11, R11, UR7, RZ ;  /* 0x000000070b0b7c24 */ /* 0x000fc8000f8e02ff */
[----:B------:R-:W-:-:S06]  /*04d0*/  IMAD.HI.U32 R11, R3, R11, R2 ;  /* 0x0000000b030b7227 */ /* 0x000fcc00078e0002 */
[----:B------:R-:W-:-:S04]  /*04e0*/  IMAD.HI.U32 R2, R11, R18, RZ ;  /* 0x000000120b027227 */ /* 0x000fc800078e00ff */
[----:B------:R-:W-:-:S04]  /*04f0*/  IMAD.MOV R3, RZ, RZ, -R2 ;  /* 0x000000ffff037224 */ /* 0x000fc800078e0a02 */
[----:B------:R-:W-:Y:S02]  /*0500*/  IMAD R2, R3, UR7, R18 ;  /* 0x0000000703027c24 */ /* 0x000fe4000f8e0212 */
[----:B------:R-:W-:-:S03]  /*0510*/  IMAD.MOV.U32 R3, RZ, RZ, RZ ;  /* 0x000000ffff037224 */ /* 0x000fc600078e00ff */
[----:B------:R-:W-:-:S13]  /*0520*/  ISETP.GE.U32.AND P0, PT, R2, UR7, PT ;  /* 0x0000000702007c0c */ /* 0x000fda000bf06070 */
[----:B------:R-:W-:-:S04]  /*0530*/  @P0 IADD3 R2, PT, PT, R2, -UR7, RZ ;  /* 0x8000000702020c10 */ /* 0x000fc8000fffe0ff */
[----:B------:R-:W-:-:S13]  /*0540*/  ISETP.GE.U32.AND P0, PT, R2, UR7, PT ;  /* 0x0000000702007c0c */ /* 0x000fda000bf06070 */
[----:B------:R-:W-:Y:S01]  /*0550*/  @P0 VIADD R2, R2, -UR7 ;  /* 0x8000000702020c36 */ /* 0x000fe20008000000 */
[----:B------:R-:W-:Y:S01]  /*0560*/  @!P1 LOP3.LUT R2, RZ, UR7, RZ, 0x33, !PT ;  /* 0x00000007ff029c12 */ /* 0x000fe2000f8e33ff */
[----:B------:R-:W-:Y:S06]  /*0570*/  BRA `(.L_x_6) ;  /* 0x0000000000107947 */ /* 0x000fec0003800000 */
.L_x_7:
[----:B------:R-:W-:-:S07]  /*0580*/  MOV R12, 0x5a0 ;  /* 0x000005a0000c7802 */ /* 0x000fce0000000f00 */
[----:B01----:R-:W-:Y:S05]  /*0590*/  CALL.REL.NOINC `($__internal_0_$__cuda_sm20_rem_s64) ;  /* 0x0000000000447944 */ /* 0x003fea0003c00000 */
[----:B------:R-:W-:Y:S01]  /*05a0*/  MOV R2, R6 ;  /* 0x0000000600027202 */ /* 0x000fe20000000f00 */
[----:B------:R-:W-:-:S07]  /*05b0*/  IMAD.MOV.U32 R3, RZ, RZ, R7 ;  /* 0x000000ffff037224 */ /* 0x000fce00078e0007 */
.L_x_6:
[----:B------:R-:W-:Y:S05]  /*05c0*/  BSYNC.RECONVERGENT B1 ;  /* 0x0000000000017941 */ /* 0x000fea0003800200 */
.L_x_5:
[C---:B------:R-:W-:Y:S01]  /*05d0*/  ISETP.GT.U32.AND P0, PT, R8.reuse, 0x1, PT ;  /* 0x000000010800780c */ /* 0x040fe20003f04070 */
[-C--:B------:R-:W-:Y:S01]  /*05e0*/  IMAD R7, R5, R4.reuse, RZ ;  /* 0x0000000405077224 */ /* 0x080fe200078e02ff */
[--C-:B------:R-:W-:Y:S01]  /*05f0*/  SHF.R.U64 R8, R8, 0x1, R9.reuse ;  /* 0x0000000108087819 */ /* 0x100fe20000001209 */
[C---:B------:R-:W-:Y:S01]  /*0600*/  IMAD.WIDE.U32 R12, R4.reuse, R4, RZ ;  /* 0x00000004040c7225 */ /* 0x040fe200078e00ff */
[----:B------:R-:W-:Y:S02]  /*0610*/  ISETP.GT.U32.AND.EX P0, PT, R9, RZ, PT, P0 ;  /* 0x000000ff0900720c */ /* 0x000fe40003f04100 */
[----:B------:R-:W-:Y:S01]  /*0620*/  SHF.R.U32.HI R9, RZ, 0x1, R9 ;  /* 0x00000001ff097819 */ /* 0x000fe20000011609 */
[----:B------:R-:W-:-:S04]  /*0630*/  IMAD R7, R4, R5, R7 ;  /* 0x0000000504077224 */ /* 0x000fc800078e0207 */
[----:B------:R-:W-:-:S06]  /*0640*/  IMAD.IADD R13, R13, 0x1, R7 ;  /* 0x000000010d0d7824 */ /* 0x000fcc00078e0207 */
[----:B------:R-:W-:Y:S05]  /*0650*/  @P0 BRA `(.L_x_8) ;  /* 0xfffffff800cc0947 */ /* 0x000fea000383ffff */
.L_x_1:
[----:B------:R-:W-:Y:S05]  /*0660*/  BSYNC.RECONVERGENT B0 ;  /* 0x0000000000007941 */ /* 0x000fea0003800200 */
.L_x_0:
[----:B------:R-:W2:Y:S02]  /*0670*/  LDC.64 R4, c[0x0][0x390] ;  /* 0x0000e400ff047b82 */ /* 0x000ea40000000a00 */
[----:B--2---:R-:W-:-:S05]  /*0680*/  IMAD.WIDE R4, R0, 0x8, R4 ;  /* 0x0000000800047825 */ /* 0x004fca00078e0204 */
[----:B------:R-:W-:Y:S01]  /*0690*/  STG.E.64 desc[UR4][R4.64], R2 ;  /* 0x0000000204007986 */ /* 0x000fe2000c101b04 */
[----:B------:R-:W-:Y:S05]  /*06a0*/  EXIT ;  /* 0x000000000000794d */ /* 0x000fea0003800000 */
        .weak           $__internal_0_$__cuda_sm20_rem_s64
        .type           $__internal_0_$__cuda_sm20_rem_s64,@function
        .size           $__internal_0_$__cuda_sm20_rem_s64,(.L_x_62 - $__internal_0_$__cuda_sm20_rem_s64)
$__internal_0_$__cuda_sm20_rem_s64:
[-C--:B------:R-:W-:Y:S02]  /*06b0*/  IADD3 R7, P1, PT, RZ, -R10.reuse, RZ ;  /* 0x8000000aff077210 */ /* 0x080fe40007f3e0ff */
[----:B------:R-:W-:Y:S02]  /*06c0*/  ISETP.GE.AND P0, PT, R11, RZ, PT ;  /* 0x000000ff0b00720c */ /* 0x000fe40003f06270 */
[-C--:B------:R-:W-:Y:S02]  /*06d0*/  IADD3.X R14, PT, PT, RZ, ~R11.reuse, RZ, P1, !PT ;  /* 0x8000000bff0e7210 */ /* 0x080fe40000ffe4ff */
[----:B------:R-:W-:Y:S02]  /*06e0*/  SEL R6, R7, R10, !P0 ;  /* 0x0000000a07067207 */ /* 0x000fe40004000000 */
[----:B------:R-:W-:-:S04]  /*06f0*/  SEL R7, R14, R11, !P0 ;  /* 0x0000000b0e077207 */ /* 0x000fc80004000000 */
[----:B------:R-:W0:Y:S08]  /*0700*/  I2F.U64.RP R19, R6 ;  /* 0x0000000600137312 */ /* 0x000e300000309000 */
[----:B0-----:R-:W0:Y:S02]  /*0710*/  MUFU.RCP R19, R19 ;  /* 0x0000001300137308 */ /* 0x001e240000001000 */
[----:B0-----:R-:W-:-:S06]  /*0720*/  VIADD R14, R19, 0x1ffffffe ;  /* 0x1ffffffe130e7836 */ /* 0x001fcc0000000000 */
[----:B------:R-:W0:Y:S02]  /*0730*/  F2I.U64.TRUNC R14, R14 ;  /* 0x0000000e000e7311 */ /* 0x000e24000020d800 */
[----:B0-----:R-:W-:-:S04]  /*0740*/  IMAD.WIDE.U32 R16, R14, R6, RZ ;  /* 0x000000060e107225 */ /* 0x001fc800078e00ff */
[----:B------:R-:W-:Y:S01]  /*0750*/  IMAD R17, R14, R7, R17 ;  /* 0x000000070e117224 */ /* 0x000fe200078e0211 */
[----:B------:R-:W-:-:S03]  /*0760*/  IADD3 R21, P0, PT, RZ, -R16, RZ ;  /* 0x80000010ff157210 */ /* 0x000fc60007f1e0ff */
[----:B------:R-:W-:Y:S02]  /*0770*/  IMAD R17, R15, R6, R17 ;  /* 0x000000060f117224 */ /* 0x000fe400078e0211 */
[----:B------:R-:W-:-:S04]  /*0780*/  IMAD.HI.U32 R16, R14, R21, RZ ;  /* 0x000000150e107227 */ /* 0x000fc800078e00ff */
[----:B------:R-:W-:Y:S01]  /*0790*/  IMAD.X R23, RZ, RZ, ~R17, P0 ;  /* 0x000000ffff177224 */ /* 0x000fe200000e0e11 */
[----:B------:R-:W-:-:S03]  /*07a0*/  MOV R17, R14 ;  /* 0x0000000e00117202 */ /* 0x000fc60000000f00 */
[-C--:B------:R-:W-:Y:S02]  /*07b0*/  IMAD R25, R15, R23.reuse, RZ ;  /* 0x000000170f197224 */ /* 0x080fe400078e02ff */
[----:B------:R-:W-:-:S04]  /*07c0*/  IMAD.WIDE.U32 R16, P0, R14, R23, R16 ;  /* 0x000000170e107225 */ /* 0x000fc80007800010 */
[----:B------:R-:W-:-:S04]  /*07d0*/  IMAD.HI.U32 R19, R15, R23, RZ ;  /* 0x000000170f137227 */ /* 0x000fc800078e00ff */
[----:B------:R-:W-:-:S04]  /*07e0*/  IMAD.HI.U32 R16, P1, R15, R21, R16 ;  /* 0x000000150f107227 */ /* 0x000fc80007820010 */
[----:B------:R-:W-:Y:S01]  /*07f0*/  IMAD.X R19, R19, 0x1, R15, P0 ;  /* 0x0000000113137824 */ /* 0x000fe200000e060f */
[----:B------:R-:W-:-:S04]  /*0800*/  IADD3 R17, P2, PT, R25, R16, RZ ;  /* 0x0000001019117210 */ /* 0x000fc80007f5e0ff */
[----:B------:R-:W-:Y:S01]  /*0810*/  IADD3.X R19, PT, PT, RZ, RZ, R19, P2, P1 ;  /* 0x000000ffff137210 */ /* 0x000fe200017e2413 */
[----:B------:R-:W-:Y:S01]  /*0820*/  IMAD.WIDE.U32 R14, R17, R6, RZ ;  /* 0x00000006110e7225 */ /* 0x000fe200078e00ff */
[----:B------:R-:W-:-:S03]  /*0830*/  ISETP.GE.AND P1, PT, R13, RZ, PT ;  /* 0x000000ff0d00720c */ /* 0x000fc60003f26270 */
[----:B------:R-:W-:Y:S01]  /*0840*/  IMAD R15, R17, R7, R15 ;  /* 0x00000007110f7224 */ /* 0x000fe200078e020f */
[----:B------:R-:W-:-:S03]  /*0850*/  IADD3 R21, P0, PT, RZ, -R14, RZ ;  /* 0x8000000eff157210 */ /* 0x000fc60007f1e0ff */
[----:B------:R-:W-:Y:S02]  /*0860*/  IMAD R15, R19, R6, R15 ;  /* 0x00000006130f7224 */ /* 0x000fe400078e020f */
[----:B------:R-:W-:-:S04]  /*0870*/  IMAD.HI.U32 R16, R17, R21, RZ ;  /* 0x0000001511107227 */ /* 0x000fc800078e00ff */
[----:B------:R-:W-:Y:S01]  /*0880*/  IMAD.X R14, RZ, RZ, ~R15, P0 ;  /* 0x000000ffff0e7224 */ /* 0x000fe200000e0e0f */
[----:B------:R-:W-:-:S03]  /*0890*/  IADD3 R15, P4, PT, RZ, -R18, RZ ;  /* 0x80000012ff0f7210 */ /* 0x000fc60007f9e0ff */
[----:B------:R-:W-:-:S04]  /*08a0*/  IMAD.WIDE.U32 R16, P0, R17, R14, R16 ;  /* 0x0000000e11107225 */ /* 0x000fc80007800010 */
[----:B------:R-:W-:Y:S01]  /*08b0*/  IMAD.HI.U32 R16, P2, R19, R21, R16 ;  /* 0x0000001513107227 */ /* 0x000fe20007840010 */
[----:B------:R-:W-:Y:S02]  /*08c0*/  SEL R17, R15, R18, !P1 ;  /* 0x000000120f117207 */ /* 0x000fe40004800000 */
[-C--:B------:R-:W-:Y:S01]  /*08d0*/  IADD3.X R18, PT, PT, RZ, ~R13.reuse, RZ, P4, !PT ;  /* 0x8000000dff127210 */ /* 0x080fe200027fe4ff */
[CC--:B------:R-:W-:Y:S02]  /*08e0*/  IMAD R21, R19.reuse, R14.reuse, RZ ;  /* 0x0000000e13157224 */ /* 0x0c0fe400078e02ff */
[----:B------:R-:W-:Y:S01]  /*08f0*/  IMAD.HI.U32 R14, R19, R14, RZ ;  /* 0x0000000e130e7227 */ /* 0x000fe200078e00ff */
[----:B------:R-:W-:Y:S02]  /*0900*/  SEL R13, R18, R13, !P1 ;  /* 0x0000000d120d7207 */ /* 0x000fe40004800000 */
[----:B------:R-:W-:Y:S01]  /*0910*/  IADD3 R16, P3, PT, R21, R16, RZ ;  /* 0x0000001015107210 */ /* 0x000fe20007f7e0ff */
[----:B------:R-:W-:-:S02]  /*0920*/  IMAD.X R19, R14, 0x1, R19, P0 ;  /* 0x000000010e137824 */ /* 0x000fc400000e0613 */
[----:B------:R-:W-:Y:S02]  /*0930*/  IMAD.MOV.U32 R15, RZ, RZ, RZ ;  /* 0x000000ffff0f7224 */ /* 0x000fe400078e00ff */
[----:B------:R-:W-:Y:S01]  /*0940*/  IMAD.HI.U32 R14, R16, R17, RZ ;  /* 0x00000011100e7227 */ /* 0x000fe200078e00ff */
[----:B------:R-:W-:-:S03]  /*0950*/  IADD3.X R18, PT, PT, RZ, RZ, R19, P3, P2 ;  /* 0x000000ffff127210 */ /* 0x000fc60001fe4413 */
[----:B------:R-:W-:-:S04]  /*0960*/  IMAD.WIDE.U32 R14, R16, R13, R14 ;  /* 0x0000000d100e7225 */ /* 0x000fc800078e000e */
[C---:B------:R-:W-:Y:S02]  /*0970*/  IMAD R19, R18.reuse, R13, RZ ;  /* 0x0000000d12137224 */ /* 0x040fe400078e02ff */
[----:B------:R-:W-:-:S04]  /*0980*/  IMAD.HI.U32 R14, P0, R18, R17, R14 ;  /* 0x00000011120e7227 */ /* 0x000fc8000780000e */
[----:B------:R-:W-:Y:S01]  /*0990*/  IMAD.HI.U32 R16, R18, R13, RZ ;  /* 0x0000000d12107227 */ /* 0x000fe200078e00ff */
[----:B------:R-:W-:-:S04]  /*09a0*/  IADD3 R19, P2, PT, R19, R14, RZ ;  /* 0x0000000e13137210 */ /* 0x000fc80007f5e0ff */
[----:B------:R-:W-:Y:S01]  /*09b0*/  IADD3.X R16, PT, PT, R16, RZ, RZ, P0, !PT ;  /* 0x000000ff10107210 */ /* 0x000fe200007fe4ff */
[----:B------:R-:W-:-:S04]  /*09c0*/  IMAD.WIDE.U32 R14, R19, R6, RZ ;  /* 0x00000006130e7225 */ /* 0x000fc800078e00ff */
[----:B------:R-:W-:Y:S01]  /*09d0*/  IMAD.X R21, RZ, RZ, R16, P2 ;  /* 0x000000ffff157224 */ /* 0x000fe200010e0610 */
[----:B------:R-:W-:Y:S01]  /*09e0*/  IADD3 R17, P2, PT, -R14, R17, RZ ;  /* 0x000000110e117210 */ /* 0x000fe20007f5e1ff */
[----:B------:R-:W-:-:S03]  /*09f0*/  IMAD R19, R19, R7, R15 ;  /* 0x0000000713137224 */ /* 0x000fc600078e020f */
[-C--:B------:R-:W-:Y:S01]  /*0a00*/  ISETP.GE.U32.AND P0, PT, R17, R6.reuse, PT ;  /* 0x000000061100720c */ /* 0x080fe20003f06070 */
[----:B------:R-:W-:-:S05]  /*0a10*/  IMAD R14, R21, R6, R19 ;  /* 0x00000006150e7224 */ /* 0x000fca00078e0213 */
[----:B------:R-:W-:Y:S02]  /*0a20*/  IADD3.X R19, PT, PT, ~R14, R13, RZ, P2, !PT ;  /* 0x0000000d0e137210 */ /* 0x000fe400017fe5ff */
[----:B------:R-:W-:Y:S02]  /*0a30*/  IADD3 R13, P2, PT, R17, -R6, RZ ;  /* 0x80000006110d7210 */ /* 0x000fe40007f5e0ff */
[----:B------:R-:W-:-:S03]  /*0a40*/  ISETP.GE.U32.AND.EX P0, PT, R19, R7, PT, P0 ;  /* 0x000000071300720c */ /* 0x000fc60003f06100 */
[----:B------:R-:W-:Y:S01]  /*0a50*/  IMAD.X R15, R19, 0x1, ~R7, P2 ;  /* 0x00000001130f7824 */ /* 0x000fe200010e0e07 */
[----:B------:R-:W-:-:S04]  /*0a60*/  SEL R13, R13, R17, P0 ;  /* 0x000000110d0d7207 */ /* 0x000fc80000000000 */
[----:B------:R-:W-:Y:S02]  /*0a70*/  SEL R15, R15, R19, P0 ;  /* 0x000000130f0f7207 */ /* 0x000fe40000000000 */
[CC--:B------:R-:W-:Y:S02]  /*0a80*/  ISETP.GE.U32.AND P0, PT, R13.reuse, R6.reuse, PT ;  /* 0x000000060d00720c */ /* 0x0c0fe40003f06070 */
[----:B------:R-:W-:Y:S02]  /*0a90*/  IADD3 R6, P2, PT, R13, -R6, RZ ;  /* 0x800000060d067210 */ /* 0x000fe40007f5e0ff */
[CC--:B------:R-:W-:Y:S02]  /*0aa0*/  ISETP.GE.U32.AND.EX P0, PT, R15.reuse, R7.reuse, PT, P0 ;  /* 0x000000070f00720c */ /* 0x0c0fe40003f06100 */
[----:B------:R-:W-:Y:S02]  /*0ab0*/  IADD3.X R7, PT, PT, R15, ~R7, RZ, P2, !PT ;  /* 0x800000070f077210 */ /* 0x000fe400017fe4ff */
[----:B------:R-:W-:-:S02]  /*0ac0*/  SEL R6, R6, R13, P0 ;  /* 0x0000000d06067207 */ /* 0x000fc40000000000 */
[----:B------:R-:W-:Y:S02]  /*0ad0*/  SEL R7, R7, R15, P0 ;  /* 0x0000000f07077207 */ /* 0x000fe40000000000 */
[-C--:B------:R-:W-:Y:S02]  /*0ae0*/  IADD3 R13, P2, PT, RZ, -R6.reuse, RZ ;  /* 0x80000006ff0d7210 */ /* 0x080fe40007f5e0ff */
[----:B------:R-:W-:Y:S02]  /*0af0*/  ISETP.NE.U32.AND P0, PT, R10, RZ, PT ;  /* 0x000000ff0a00720c */ /* 0x000fe40003f05070 */
[----:B------:R-:W-:Y:S01]  /*0b00*/  SEL R6, R13, R6, !P1 ;  /* 0x000000060d067207 */ /* 0x000fe20004800000 */
[----:B------:R-:W-:Y:S02]  /*0b10*/  IMAD.X R14, RZ, RZ, ~R7, P2 ;  /* 0x000000ffff0e7224 */ /* 0x000fe400010e0e07 */
[----:B------:R-:W-:Y:S01]  /*0b20*/  HFMA2 R13, -RZ, RZ, 0, 0 ;  /* 0x00000000ff0d7431 */ /* 0x000fe200000001ff */
[----:B------:R-:W-:-:S02]  /*0b30*/  ISETP.NE.AND.EX P0, PT, R11, RZ, PT, P0 ;  /* 0x000000ff0b00720c */ /* 0x000fc40003f05300 */
[----:B------:R-:W-:Y:S02]  /*0b40*/  SEL R7, R14, R7, !P1 ;  /* 0x000000070e077207 */ /* 0x000fe40004800000 */
[----:B------:R-:W-:Y:S02]  /*0b50*/  SEL R6, R6, 0xffffffff, P0 ;  /* 0xffffffff06067807 */ /* 0x000fe40000000000 */
[----:B------:R-:W-:Y:S01]  /*0b60*/  SEL R7, R7, 0xffffffff, P0 ;  /* 0xffffffff07077807 */ /* 0x000fe20000000000 */
[----:B------:R-:W-:Y:S06]  /*0b70*/  RET.REL.NODEC R12 `(_Z17Crypto_mul_kernelxPxS_S_i) ;  /* 0xfffffff40c207950 */ /* 0x000fec0003c3ffff */
.L_x_9:
[----:B------:R-:W-:-:S00]  /*0b80*/  BRA `(.L_x_9) ;  /* 0xfffffffc00fc7947 */ /* 0x000fc0000383ffff */
[----:B------:R-:W-:-:S00]  /*0b90*/  NOP ;  /* 0x0000000000007918 */ /* 0x000fc00000000000 */
        /* <DEDUP_REMOVED lines=14> */
.L_x_62:


//--------------------- .text._Z17Crypto_add_kernelxPxS_S_i --------------------------
	.section	.text._Z17Crypto_add_kernelxPxS_S_i,"ax",@progbits
	.align	128
        .global         _Z17Crypto_add_kernelxPxS_S_i
        .type           _Z17Crypto_add_kernelxPxS_S_i,@function
        .size           _Z17Crypto_add_kernelxPxS_S_i,(.L_x_63 - _Z17Crypto_add_kernelxPxS_S_i)
        .other          _Z17Crypto_add_kernelxPxS_S_i,@"STO_CUDA_ENTRY STV_DEFAULT"
_Z17Crypto_add_kernelxPxS_S_i:
.text._Z17Crypto_add_kernelxPxS_S_i:
        /* <DEDUP_REMOVED lines=10> */
[----:B------:R-:W2:Y:S06]  /*00a0*/  LDCU UR4, c[0x0][0x384] ;  /* 0x00007080ff0477ac */ /* 0x000eac0008000800 */
[----:B------:R-:W3:Y:S01]  /*00b0*/  LDC.64 R8, c[0x0][0x390] ;  /* 0x0000e400ff087b82 */ /* 0x000ee20000000a00 */
[----:B0-----:R-:W-:-:S06]  /*00c0*/  IMAD.WIDE R6, R0, 0x8, R6 ;  /* 0x0000000800067825 */ /* 0x001fcc00078e0206 */
[----:B-1----:R-:W4:Y:S01]  /*00d0*/  LDG.E.64 R6, desc[UR6][R6.64] ;  /* 0x0000000606067981 */ /* 0x002f22000c1e1b00 */
[----:B---3--:R-:W-:-:S06]  /*00e0*/  IMAD.WIDE R8, R0, 0x8, R8 ;  /* 0x0000000800087825 */ /* 0x008fcc00078e0208 */
[----:B------:R-:W4:Y:S01]  /*00f0*/  LDG.E.64 R8, desc[UR6][R8.64] ;  /* 0x0000000608087981 */ /* 0x000f22000c1e1b00 */
[----:B------:R-:W-:Y:S01]  /*0100*/  BSSY.RECONVERGENT B0, `(.L_x_10) ;  /* 0x000001e000007945 */ /* 0x000fe20003800200 */
[-C--:B----4-:R-:W-:Y:S02]  /*0110*/  IMAD R5, R9, R6.reuse, RZ ;  /* 0x0000000609057224 */ /* 0x090fe400078e02ff */
[----:B------:R-:W-:-:S04]  /*0120*/  IMAD.WIDE.U32 R2, R8, R6, RZ ;  /* 0x0000000608027225 */ /* 0x000fc800078e00ff */
[----:B------:R-:W-:-:S04]  /*0130*/  IMAD R5, R7, R8, R5 ;  /* 0x0000000807057224 */ /* 0x000fc800078e0205 */
[----:B------:R-:W-:-:S05]  /*0140*/  IMAD.IADD R5, R3, 0x1, R5 ;  /* 0x0000000103057824 */ /* 0x000fca00078e0205 */
[----:B--2---:R-:W-:-:S04]  /*0150*/  LOP3.LUT R4, R5, UR4, RZ, 0xfc, !PT ;  /* 0x0000000405047c12 */ /* 0x004fc8000f8efcff */
[----:B------:R-:W-:-:S13]  /*0160*/  ISETP.NE.U32.AND P0, PT, R4, RZ, PT ;  /* 0x000000ff0400720c */ /* 0x000fda0003f05070 */
[----:B------:R-:W-:Y:S05]  /*0170*/  @P0 BRA `(.L_x_11) ;  /* 0x0000000000500947 */ /* 0x000fea0003800000 */
[----:B------:R-:W0:Y:S02]  /*0180*/  LDCU UR4, c[0x0][0x380] ;  /* 0x00007000ff0477ac */ /* 0x000e240008000800 */
[----:B0-----:R-:W0:Y:S01]  /*0190*/  I2F.U32.RP R3, UR4 ;  /* 0x0000000400037d06 */ /* 0x001e220008209000 */
[----:B------:R-:W-:-:S07]  /*01a0*/  ISETP.NE.U32.AND P1, PT, RZ, UR4, PT ;  /* 0x00000004ff007c0c */ /* 0x000fce000bf25070 */
[----:B0-----:R-:W0:Y:S02]  /*01b0*/  MUFU.RCP R3, R3 ;  /* 0x0000000300037308 */ /* 0x001e240000001000 */
[----:B0-----:R-:W-:Y:S02]  /*01c0*/  VIADD R4, R3, 0xffffffe ;  /* 0x0ffffffe03047836 */ /* 0x001fe40000000000 */
[----:B------:R-:W-:-:S04]  /*01d0*/  IMAD.MOV.U32 R3, RZ, RZ, RZ ;  /* 0x000000ffff037224 */ /* 0x000fc800078e00ff */
[----:B------:R0:W1:Y:S02]  /*01e0*/  F2I.FTZ.U32.TRUNC.NTZ R5, R4 ;  /* 0x0000000400057305 */ /* 0x000064000021f000 */
[----:B0-----:R-:W-:Y:S01]  /*01f0*/  IMAD.MOV.U32 R4, RZ, RZ, RZ ;  /* 0x000000ffff047224 */ /* 0x001fe200078e00ff */
[----:B-1----:R-:W-:-:S05]  /*0200*/  IADD3 R7, PT, PT, RZ, -R5, RZ ;  /* 0x80000005ff077210 */ /* 0x002fca0007ffe0ff */
[----:B------:R-:W-:-:S04]  /*0210*/  IMAD R7, R7, UR4, RZ ;  /* 0x0000000407077c24 */ /* 0x000fc8000f8e02ff */
[----:B------:R-:W-:-:S06]  /*0220*/  IMAD.HI.U32 R5, R5, R7, R4 ;  /* 0x0000000705057227 */ /* 0x000fcc00078e0004 */
[----:B------:R-:W-:-:S05]  /*0230*/  IMAD.HI.U32 R5, R5, R2, RZ ;  /* 0x0000000205057227 */ /* 0x000fca00078e00ff */
[----:B------:R-:W-:-:S05]  /*0240*/  IADD3 R5, PT, PT, -R5, RZ, RZ ;  /* 0x000000ff05057210 */ /* 0x000fca0007ffe1ff */
[----:B------:R-:W-:-:S05]  /*0250*/  IMAD R2, R5, UR4, R2 ;  /* 0x0000000405027c24 */ /* 0x000fca000f8e0202 */
[----:B------:R-:W-:-:S13]  /*0260*/  ISETP.GE.U32.AND P0, PT, R2, UR4, PT ;  /* 0x0000000402007c0c */ /* 0x000fda000bf06070 */
[----:B------:R-:W-:-:S05]  /*0270*/  @P0 VIADD R2, R2, -UR4 ;  /* 0x8000000402020c36 */ /* 0x000fca0008000000 */
[----:B------:R-:W-:-:S13]  /*0280*/  ISETP.GE.U32.AND P0, PT, R2, UR4, PT ;  /* 0x0000000402007c0c */ /* 0x000fda000bf06070 */
[----:B------:R-:W-:Y:S02]  /*0290*/  @P0 IADD3 R2, PT, PT, R2, -UR4, RZ ;  /* 0x8000000402020c10 */ /* 0x000fe4000fffe0ff */
[----:B------:R-:W-:Y:S01]  /*02a0*/  @!P1 LOP3.LUT R2, RZ, UR4, RZ, 0x33, !PT ;  /* 0x00000004ff029c12 */ /* 0x000fe2000f8e33ff */
[----:B------:R-:W-:Y:S06]  /*02b0*/  BRA `(.L_x_12) ;  /* 0x0000000000087947 */ /* 0x000fec0003800000 */
.L_x_11:
[----:B------:R-:W-:-:S07]  /*02c0*/  MOV R4, 0x2e0 ;  /* 0x000002e000047802 */ /* 0x000fce0000000f00 */
[----:B------:R-:W-:Y:S05]  /*02d0*/  CALL.REL.NOINC `($__internal_1_$__cuda_sm20_rem_s64) ;  /* 0x0000000000147944 */ /* 0x000fea0003c00000 */
.L_x_12:
[----:B------:R-:W-:Y:S05]  /*02e0*/  BSYNC.RECONVERGENT B0 ;  /* 0x0000000000007941 */ /* 0x000fea0003800200 */
.L_x_10:
[----:B------:R-:W0:Y:S02]  /*02f0*/  LDC.64 R4, c[0x0][0x398] ;  /* 0x0000e600ff047b82 */ /* 0x000e240000000a00 */
[----:B0-----:R-:W-:-:S05]  /*0300*/  IMAD.WIDE R4, R0, 0x8, R4 ;  /* 0x0000000800047825 */ /* 0x001fca00078e0204 */
[----:B------:R-:W-:Y:S01]  /*0310*/  STG.E.64 desc[UR6][R4.64], R2 ;  /* 0x0000000204007986 */ /* 0x000fe2000c101b06 */
[----:B------:R-:W-:Y:S05]  /*0320*/  EXIT ;  /* 0x000000000000794d */ /* 0x000fea0003800000 */
        .weak           $__internal_1_$__cuda_sm20_rem_s64
        .type           $__internal_1_$__cuda_sm20_rem_s64,@function
        .size           $__internal_1_$__cuda_sm20_rem_s64,(.L_x_63 - $__internal_1_$__cuda_sm20_rem_s64)
$__internal_1_$__cuda_sm20_rem_s64:
[----:B------:R-:W0:Y:S02]  /*0330*/  LDCU.64 UR8, c[0x0][0x380] ;  /* 0x00007000ff0877ac */ /* 0x000e240008000a00 */
[----:B0-----:R-:W-:Y:S02]  /*0340*/  UIADD3 UR4, UP1, UPT, URZ, -UR8, URZ ;  /* 0x80000008ff047290 */ /* 0x001fe4000ff3e0ff */
[----:B------:R-:W-:Y:S02]  /*0350*/  UISETP.GE.AND UP0, UPT, UR9, URZ, UPT ;  /* 0x000000ff0900728c */ /* 0x000fe4000bf06270 */
[----:B------:R-:W-:Y:S02]  /*0360*/  UIADD3.X UR5, UPT, UPT, URZ, ~UR9, URZ, UP1, !UPT ;  /* 0x80000009ff057290 */ /* 0x000fe40008ffe4ff */
[----:B------:R-:W-:Y:S02]  /*0370*/  USEL UR4, UR4, UR8, !UP0 ;  /* 0x0000000804047287 */ /* 0x000fe4000c000000 */
[----:B------:R-:W-:-:S09]  /*0380*/  USEL UR5, UR5, UR9, !UP0 ;  /* 0x0000000905057287 */ /* 0x000fd2000c000000 */
[----:B------:R-:W0:Y:S08]  /*0390*/  I2F.U64.RP R3, UR4 ;  /* 0x0000000400037d12 */ /* 0x000e300008309000 */
[----:B0-----:R-:W0:Y:S02]  /*03a0*/  MUFU.RCP R3, R3 ;  /* 0x0000000300037308 */ /* 0x001e240000001000 */
[----:B0-----:R-:W-:-:S06]  /*03b0*/  IADD3 R6, PT, PT, R3, 0x1ffffffe, RZ ;  /* 0x1ffffffe03067810 */ /* 0x001fcc0007ffe0ff */
[----:B------:R-:W0:Y:S02]  /*03c0*/  F2I.U64.TRUNC R6, R6 ;  /* 0x0000000600067311 */ /* 0x000e24000020d800 */
[----:B0-----:R-:W-:-:S04]  /*03d0*/  IMAD.WIDE.U32 R8, R6, UR4, RZ ;  /* 0x0000000406087c25 */ /* 0x001fc8000f8e00ff */
[----:B------:R-:W-:Y:S01]  /*03e0*/  IMAD R9, R6, UR5, R9 ;  /* 0x0000000506097c24 */ /* 0x000fe2000f8e0209 */
[----:B------:R-:W-:-:S03]  /*03f0*/  IADD3 R11, P0, PT, RZ, -R8, RZ ;  /* 0x80000008ff0b7210 */ /* 0x000fc60007f1e0ff */
[----:B------:R-:W-:Y:S02]  /*0400*/  IMAD R9, R7, UR4, R9 ;  /* 0x0000000407097c24 */ /* 0x000fe4000f8e0209 */
[----:B------:R-:W-:-:S04]  /*0410*/  IMAD.HI.U32 R8, R6, R11, RZ ;  /* 0x0000000b06087227 */ /* 0x000fc800078e00ff */
[----:B------:R-:W-:Y:S01]  /*0420*/  IMAD.X R13, RZ, RZ, ~R9, P0 ;  /* 0x000000ffff0d7224 */ /* 0x000fe200000e0e09 */
[----:B------:R-:W-:-:S03]  /*0430*/  MOV R9, R6 ;  /* 0x0000000600097202 */ /* 0x000fc60000000f00 */
[-C--:B------:R-:W-:Y:S02]  /*0440*/  IMAD R15, R7, R13.reuse, RZ ;  /* 0x0000000d070f7224 */ /* 0x080fe400078e02ff */
[----:B------:R-:W-:-:S04]  /*0450*/  IMAD.WIDE.U32 R8, P0, R6, R13, R8 ;  /* 0x0000000d06087225 */ /* 0x000fc80007800008 */
[----:B------:R-:W-:-:S04]  /*0460*/  IMAD.HI.U32 R3, R7, R13, RZ ;  /* 0x0000000d07037227 */ /* 0x000fc800078e00ff */
[----:B------:R-:W-:Y:S01]  /*0470*/  IMAD.HI.U32 R8, P1, R7, R11, R8 ;  /* 0x0000000b07087227 */ /* 0x000fe20007820008 */
[----:B------:R-:W-:-:S03]  /*0480*/  IADD3 R11, P4, PT, RZ, -R2, RZ ;  /* 0x80000002ff0b7210 */ /* 0x000fc60007f9e0ff */
[----:B------:R-:W-:Y:S01]  /*0490*/  IMAD.X R3, R3, 0x1, R7, P0 ;  /* 0x0000000103037824 */ /* 0x000fe200000e0607 */
[----:B------:R-:W-:-:S04]  /*04a0*/  IADD3 R9, P2, PT, R15, R8, RZ ;  /* 0x000000080f097210 */ /* 0x000fc80007f5e0ff */
[----:B------:R-:W-:Y:S01]  /*04b0*/  IADD3.X R3, PT, PT, RZ, RZ, R3, P2, P1 ;  /* 0x000000ffff037210 */ /* 0x000fe200017e2403 */
[----:B------:R-:W-:Y:S01]  /*04c0*/  IMAD.WIDE.U32 R6, R9, UR4, RZ ;  /* 0x0000000409067c25 */ /* 0x000fe2000f8e00ff */
[----:B------:R-:W-:-:S03]  /*04d0*/  ISETP.GE.AND P1, PT, R5, RZ, PT ;  /* 0x000000ff0500720c */ /* 0x000fc60003f26270 */
[----:B------:R-:W-:Y:S01]  /*04e0*/  IMAD R8, R9, UR5, R7 ;  /* 0x0000000509087c24 */ /* 0x000fe2000f8e0207 */
[----:B------:R-:W-:-:S03]  /*04f0*/  IADD3 R7, P0, PT, RZ, -R6, RZ ;  /* 0x80000006ff077210 */ /* 0x000fc60007f1e0ff */
[----:B------:R-:W-:Y:S02]  /*0500*/  IMAD R6, R3, UR4, R8 ;  /* 0x0000000403067c24 */ /* 0x000fe4000f8e0208 */
[----:B------:R-:W-:-:S03]  /*0510*/  IMAD.HI.U32 R8, R9, R7, RZ ;  /* 0x0000000709087227 */ /* 0x000fc600078e00ff */
[----:B------:R-:W-:-:S05]  /*0520*/  IADD3.X R6, PT, PT, RZ, ~R6, RZ, P0, !PT ;  /* 0x80000006ff067210 */ /* 0x000fca00007fe4ff */
[----:B------:R-:W-:-:S04]  /*0530*/  IMAD.WIDE.U32 R8, P0, R9, R6, R8 ;  /* 0x0000000609087225 */ /* 0x000fc80007800008 */
[C---:B------:R-:W-:Y:S02]  /*0540*/  IMAD R10, R3.reuse, R6, RZ ;  /* 0x00000006030a7224 */ /* 0x040fe400078e02ff */
[----:B------:R-:W-:Y:S01]  /*0550*/  IMAD.HI.U32 R7, P2, R3, R7, R8 ;  /* 0x0000000703077227 */ /* 0x000fe20007840008 */
[----:B------:R-:W-:-:S03]  /*0560*/  SEL R8, R11, R2, !P1 ;  /* 0x000000020b087207 */ /* 0x000fc60004800000 */
[----:B------:R-:W-:Y:S01]  /*0570*/  IMAD.HI.U32 R6, R3, R6, RZ ;  /* 0x0000000603067227 */ /* 0x000fe200078e00ff */
[----:B------:R-:W-:-:S03]  /*0580*/  IADD3 R7, P3, PT, R10, R7, RZ ;  /* 0x000000070a077210 */ /* 0x000fc60007f7e0ff */
[----:B------:R-:W-:Y:S01]  /*0590*/  IMAD.X R10, RZ, RZ, ~R5, P4 ;  /* 0x000000ffff0a7224 */ /* 0x000fe200020e0e05 */
[----:B------:R-:W-:Y:S01]  /*05a0*/  IADD3.X R3, PT, PT, R6, R3, RZ, P0, !PT ;  /* 0x0000000306037210 */ /* 0x000fe200007fe4ff */
[----:B------:R-:W-:-:S03]  /*05b0*/  IMAD.HI.U32 R2, R7, R8, RZ ;  /* 0x0000000807027227 */ /* 0x000fc600078e00ff */
[----:B------:R-:W-:Y:S02]  /*05c0*/  SEL R10, R10, R5, !P1 ;  /* 0x000000050a0a7207 */ /* 0x000fe40004800000 */
[----:B------:R-:W-:Y:S01]  /*05d0*/  IADD3.X R5, PT, PT, RZ, RZ, R3, P3, P2 ;  /* 0x000000ffff057210 */ /* 0x000fe20001fe4403 */
[----:B------:R-:W-:Y:S02]  /*05e0*/  IMAD.MOV.U32 R3, RZ, RZ, RZ ;  /* 0x000000ffff037224 */ /* 0x000fe400078e00ff */
[----:B------:R-:W-:-:S04]  /*05f0*/  IMAD.WIDE.U32 R2, R7, R10, R2 ;  /* 0x0000000a07027225 */ /* 0x000fc800078e0002 */
[C---:B------:R-:W-:Y:S02]  /*0600*/  IMAD R7, R5.reuse, R10, RZ ;  /* 0x0000000a05077224 */ /* 0x040fe400078e02ff */
[----:B------:R-:W-:-:S04]  /*0610*/  IMAD.HI.U32 R2, P0, R5, R8, R2 ;  /* 0x0000000805027227 */ /* 0x000fc80007800002 */
[----:B------:R-:W-:Y:S01]  /*0620*/  IMAD.HI.U32 R5, R5, R10, RZ ;  /* 0x0000000a05057227 */ /* 0x000fe200078e00ff */
[----:B------:R-:W-:-:S04]  /*0630*/  IADD3 R7, P2, PT, R7, R2, RZ ;  /* 0x0000000207077210 */ /* 0x000fc80007f5e0ff */
[----:B------:R-:W-:Y:S01]  /*0640*/  IADD3.X R5, PT, PT, R5, RZ, RZ, P0, !PT ;  /* 0x000000ff05057210 */ /* 0x000fe200007fe4ff */
[----:B------:R-:W-:-:S04]  /*0650*/  IMAD.WIDE.U32 R2, R7, UR4, RZ ;  /* 0x0000000407027c25 */ /* 0x000fc8000f8e00ff */
[----:B------:R-:W-:Y:S01]  /*0660*/  IMAD.X R5, RZ, RZ, R5, P2 ;  /* 0x000000ffff057224 */ /* 0x000fe200010e0605 */
[----:B------:R-:W-:Y:S01]  /*0670*/  IADD3 R2, P2, PT, -R2, R8, RZ ;  /* 0x0000000802027210 */ /* 0x000fe20007f5e1ff */
[----:B------:R-:W-:-:S03]  /*0680*/  IMAD R6, R7, UR5, R3 ;  /* 0x0000000507067c24 */ /* 0x000fc6000f8e0203 */
[----:B------:R-:W-:Y:S01]  /*0690*/  ISETP.GE.U32.AND P0, PT, R2, UR4, PT ;  /* 0x0000000402007c0c */ /* 0x000fe2000bf06070 */
[----:B------:R-:W-:-:S05]  /*06a0*/  IMAD R5, R5, UR4, R6 ;  /* 0x0000000405057c24 */ /* 0x000fca000f8e0206 */
[----:B------:R-:W-:Y:S02]  /*06b0*/  IADD3.X R3, PT, PT, ~R5, R10, RZ, P2, !PT ;  /* 0x0000000a05037210 */ /* 0x000fe400017fe5ff */
[----:B------:R-:W-:Y:S02]  /*06c0*/  IADD3 R5, P2, PT, R2, -UR4, RZ ;  /* 0x8000000402057c10 */ /* 0x000fe4000ff5e0ff */
[C---:B------:R-:W-:Y:S02]  /*06d0*/  ISETP.GE.U32.AND.EX P0, PT, R3.reuse, UR5, PT, P0 ;  /* 0x0000000503007c0c */ /* 0x040fe4000bf06100 */
[----:B------:R-:W-:Y:S02]  /*06e0*/  IADD3.X R6, PT, PT, R3, ~UR5, RZ, P2, !PT ;  /* 0x8000000503067c10 */ /* 0x000fe400097fe4ff */
[----:B------:R-:W-:Y:S02]  /*06f0*/  SEL R5, R5, R2, P0 ;  /* 0x0000000205057207 */ /* 0x000fe40000000000 */
[----:B------:R-:W-:-:S02]  /*0700*/  SEL R6, R6, R3, P0 ;  /* 0x0000000306067207 */ /* 0x000fc40000000000 */
[C---:B------:R-:W-:Y:S02]  /*0710*/  ISETP.GE.U32.AND P0, PT, R5.reuse, UR4, PT ;  /* 0x0000000405007c0c */ /* 0x040fe4000bf06070 */
[----:B------:R-:W-:Y:S02]  /*0720*/  IADD3 R2, P2, PT, R5, -UR4, RZ ;  /* 0x8000000405027c10 */ /* 0x000fe4000ff5e0ff */
[C---:B------:R-:W-:Y:S02]  /*0730*/  ISETP.GE.U32.AND.EX P0, PT, R6.reuse, UR5, PT, P0 ;  /* 0x0000000506007c0c */ /* 0x040fe4000bf06100 */
[----:B------:R-:W-:Y:S02]  /*0740*/  IADD3.X R3, PT, PT, R6, ~UR5, RZ, P2, !PT ;  /* 0x8000000506037c10 */ /* 0x000fe400097fe4ff */
[----:B------:R-:W-:Y:S02]  /*0750*/  SEL R2, R2, R5, P0 ;  /* 0x0000000502027207 */ /* 0x000fe40000000000 */
[----:B------:R-:W-:-:S02]  /*0760*/  SEL R3, R3, R6, P0 ;  /* 0x0000000603037207 */ /* 0x000fc40000000000 */
[-C--:B------:R-:W-:Y:S02]  /*0770*/  IADD3 R5, P2, PT, RZ, -R2.reuse, RZ ;  /* 0x80000002ff057210 */ /* 0x080fe40007f5e0ff */
[----:B------:R-:W-:Y:S02]  /*0780*/  ISETP.NE.U32.AND P0, PT, RZ, UR8, PT ;  /* 0x00000008ff007c0c */ /* 0x000fe4000bf05070 */
[----:B------:R-:W-:Y:S01]  /*0790*/  SEL R2, R5, R2, !P1 ;  /* 0x0000000205027207 */ /* 0x000fe20004800000 */
[----:B------:R-:W-:Y:S02]  /*07a0*/  IMAD.X R6, RZ, RZ, ~R3, P2 ;  /* 0x000000ffff067224 */ /* 0x000fe400010e0e03 */
[----:B------:R-:W-:Y:S01]  /*07b0*/  HFMA2 R5, -RZ, RZ, 0, 0 ;  /* 0x00000000ff057431 */ /* 0x000fe200000001ff */
[----:B------:R-:W-:Y:S02]  /*07c0*/  ISETP.NE.AND.EX P0, PT, RZ, UR9, PT, P0 ;  /* 0x00000009ff007c0c */ /* 0x000fe4000bf05300 */
[----:B------:R-:W-:-:S02]  /*07d0*/  SEL R3, R6, R3, !P1 ;  /* 0x0000000306037207 */ /* 0x000fc40004800000 */
[----:B------:R-:W-:Y:S02]  /*07e0*/  SEL R2, R2, 0xffffffff, P0 ;  /* 0xffffffff02027807 */ /* 0x000fe40000000000 */
[----:B------:R-:W-:Y:S01]  /*07f0*/  SEL R3, R3, 0xffffffff, P0 ;  /* 0xffffffff03037807 */ /* 0x000fe20000000000 */
[----:B------:R-:W-:Y:S06]  /*0800*/  RET.REL.NODEC R4 `(_Z17Crypto_add_kernelxPxS_S_i) ;  /* 0xfffffff404fc7950 */ /* 0x000fec0003c3ffff */
.L_x_13:
        /* <DEDUP_REMOVED lines=15> */
.L_x_63:


//--------------------- .text._Z12setup_kernelP17curandStateXORWOWm --------------------------
	.section	.text._Z12setup_kernelP17curandStateXORWOWm,"ax",@progbits
	.align	128
        .global         _Z12setup_kernelP17curandStateXORWOWm
        .type           _Z12setup_kernelP17curandStateXORWOWm,@function
        .size           _Z12setup_kernelP17curandStateXORWOWm,(.L_x_69 - _Z12setup_kernelP17curandStateXORWOWm)
        .other          _Z12setup_kernelP17curandStateXORWOWm,@"STO_CUDA_ENTRY STV_DEFAULT"
_Z12setup_kernelP17curandStateXORWOWm:
.text._Z12setup_kernelP17curandStateXORWOWm:
[----:B------:R-:W-:Y:S01]  /*0000*/  LDC R1, c[0x0][0x37c] ;  /* 0x0000df00ff017b82 */ /* 0x000fe20000000800 */
[----:B------:R-:W0:Y:S07]  /*0010*/  S2R R13, SR_TID.X ;  /* 0x00000000000d7919 */ /* 0x000e2e0000002100 */
[----:B------:R-:W1:Y:S01]  /*0020*/  LDC.64 R2, c[0x0][0x388] ;  /* 0x0000e200ff027b82 */ /* 0x000e620000000a00 */
[----:B------:R-:W2:Y:S01]  /*0030*/  LDCU.64 UR4, c[0x0][0x358] ;  /* 0x00006b00ff0477ac */ /* 0x000ea20008000a00 */
[----:B------:R-:W-:Y:S06]  /*0040*/  BSSY.RECONVERGENT B0, `(.L_x_14) ;  /* 0x00000e5000007945 */ /* 0x000fec0003800200 */
[----:B------:R-:W0:Y:S08]  /*0050*/  S2UR UR6, SR_CTAID.X ;  /* 0x00000000000679c3 */ /* 0x000e300000002500 */
[----:B------:R-:W0:Y:S08]  /*0060*/  LDC R4, c[0x0][0x360] ;  /* 0x0000d800ff047b82 */ /* 0x000e300000000800 */
[----:B------:R-:W3:Y:S01]  /*0070*/  LDC.64 R6, c[0x0][0x380] ;  /* 0x0000e000ff067b82 */ /* 0x000ee20000000a00 */
[----:B-1----:R-:W-:-:S02]  /*0080*/  LOP3.LUT R0, R2, 0xaad26b49, RZ, 0x3c, !PT ;  /* 0xaad26b4902007812 */ /* 0x002fc400078e3cff */
[----:B------:R-:W-:-:S03]  /*0090*/  LOP3.LUT R2, R3, 0xf7dcefdd, RZ, 0x3c, !PT ;  /* 0xf7dcefdd03027812 */ /* 0x000fc600078e3cff */
[----:B------:R-:W-:Y:S02]  /*00a0*/  IMAD R0, R0, 0x4182bed5, RZ ;  /* 0x4182bed500007824 */ /* 0x000fe400078e02ff */
[----:B------:R-:W-:Y:S02]  /*00b0*/  IMAD R3, R2, -0x658354e5, RZ ;  /* 0x9a7cab1b02037824 */ /* 0x000fe400078e02ff */
[C---:B------:R-:W-:Y:S01]  /*00c0*/  VIADD R5, R0.reuse, 0x75bcd15 ;  /* 0x075bcd1500057836 */ /* 0x040fe20000000000 */
[C---:B------:R-:W-:Y:S01]  /*00d0*/  LOP3.LUT R8, R0.reuse, 0x159a55e5, RZ, 0x3c, !PT ;  /* 0x159a55e500087812 */ /* 0x040fe200078e3cff */
[----:B------:R-:W-:Y:S01]  /*00e0*/  VIADD R11, R0, 0x583f19 ;  /* 0x00583f19000b7836 */ /* 0x000fe20000000000 */
[C---:B------:R-:W-:Y:S01]  /*00f0*/  LOP3.LUT R10, R3.reuse, 0x5491333, RZ, 0x3c, !PT ;  /* 0x05491333030a7812 */ /* 0x040fe200078e3cff */
[----:B------:R-:W-:Y:S02]  /*0100*/  VIADD R9, R3, 0x1f123bb5 ;  /* 0x1f123bb503097836 */ /* 0x000fe40000000000 */
[----:B0-----:R-:W-:Y:S01]  /*0110*/  IMAD R13, R4, UR6, R13 ;  /* 0x00000006040d7c24 */ /* 0x001fe2000f8e020d */
[----:B------:R-:W-:-:S04]  /*0120*/  IADD3 R4, PT, PT, R0, 0x64f0c9, R3 ;  /* 0x0064f0c900047810 */ /* 0x000fc80007ffe003 */
[C---:B------:R-:W-:Y:S01]  /*0130*/  ISETP.NE.AND P0, PT, R13.reuse, RZ, PT ;  /* 0x000000ff0d00720c */ /* 0x040fe20003f05270 */
[----:B---3--:R-:W-:-:S05]  /*0140*/  IMAD.WIDE R6, R13, 0x30, R6 ;  /* 0x000000300d067825 */ /* 0x008fca00078e0206 */
[----:B--2---:R0:W-:Y:S04]  /*0150*/  STG.E.64 desc[UR4][R6.64], R4 ;  /* 0x0000000406007986 */ /* 0x0041e8000c101b04 */
[----:B------:R0:W-:Y:S04]  /*0160*/  STG.E.64 desc[UR4][R6.64+0x8], R8 ;  /* 0x0000080806007986 */ /* 0x0001e8000c101b04 */
[----:B------:R0:W-:Y:S01]  /*0170*/  STG.E.64 desc[UR4][R6.64+0x10], R10 ;  /* 0x0000100a06007986 */ /* 0x0001e2000c101b04 */
[----:B------:R-:W-:Y:S05]  /*0180*/  @!P0 BRA `(.L_x_15) ;  /* 0x0000000c00408947 */ /* 0x000fea0003800000 */
[----:B------:R-:W-:Y:S01]  /*0190*/  SHF.R.S32.HI R0, RZ, 0x1f, R13 ;  /* 0x0000001fff007819 */ /* 0x000fe2000001140d */
[----:B------:R-:W-:-:S07]  /*01a0*/  IMAD.MOV.U32 R12, RZ, RZ, RZ ;  /* 0x000000ffff0c7224 */ /* 0x000fce00078e00ff */
.L_x_21:
[----:B-1----:R-:W-:Y:S01]  /*01b0*/  LOP3.LUT R2, R13, 0x3, RZ, 0xc0, !PT ;  /* 0x000000030d027812 */ /* 0x002fe200078ec0ff */
[----:B------:R-:W-:Y:S03]  /*01c0*/  BSSY.RECONVERGENT B1, `(.L_x_16) ;  /* 0x00000c6000017945 */ /* 0x000fe60003800200 */
[----:B------:R-:W-:-:S04]  /*01d0*/  ISETP.NE.U32.AND P0, PT, R2, RZ, PT ;  /* 0x000000ff0200720c */ /* 0x000fc80003f05070 */
[----:B------:R-:W-:-:S13]  /*01e0*/  ISETP.NE.AND.EX P0, PT, RZ, RZ, PT, P0 ;  /* 0x000000ffff00720c */ /* 0x000fda0003f05300 */
[----:B------:R-:W-:Y:S05]  /*01f0*/  @!P0 BRA `(.L_x_17) ;  /* 0x0000000c00088947 */ /* 0x000fea0003800000 */
[----:B0-----:R-:W0:Y:S01]  /*0200*/  LDC.64 R8, c[0x4][RZ] ;  /* 0x01000000ff087b82 */ /* 0x001e220000000a00 */
[----:B------:R-:W-:Y:S02]  /*0210*/  IMAD.MOV.U32 R14, RZ, RZ, RZ ;  /* 0x000000ffff0e7224 */ /* 0x000fe400078e00ff */
[----:B0-----:R-:W-:-:S07]  /*0220*/  IMAD.WIDE.U32 R8, R12, 0xc80, R8 ;  /* 0x00000c800c087825 */ /* 0x001fce00078e0008 */
.L_x_20:
[----:B-1----:R-:W-:Y:S01]  /*0230*/  IMAD.MOV.U32 R15, RZ, RZ, RZ ;  /* 0x000000ffff0f7224 */ /* 0x002fe200078e00ff */
[----:B------:R-:W-:Y:S01]  /*0240*/  CS2R R2, SRZ ;  /* 0x0000000000027805 */ /* 0x000fe2000001ff00 */
[----:B------:R-:W-:Y:S01]  /*0250*/  IMAD.MOV.U32 R17, RZ, RZ, RZ ;  /* 0x000000ffff117224 */ /* 0x000fe200078e00ff */
[----:B------:R-:W-:-:S07]  /*0260*/  CS2R R4, SRZ ;  /* 0x0000000000047805 */ /* 0x000fce000001ff00 */
.L_x_19:
[----:B------:R-:W-:-:S05]  /*0270*/  IMAD.WIDE.U32 R10, R17, 0x4, R6 ;  /* 0x00000004110a7825 */ /* 0x000fca00078e0006 */
[----:B------:R0:W5:Y:S01]  /*0280*/  LDG.E R16, desc[UR4][R10.64+0x4] ;  /* 0x000004040a107981 */ /* 0x000162000c1e1900 */
[----:B------:R-:W-:-:S07]  /*0290*/  IMAD.MOV.U32 R19, RZ, RZ, RZ ;  /* 0x000000ffff137224 */ /* 0x000fce00078e00ff */
.L_x_18:
[----:B-----5:R-:W-:Y:S01]  /*02a0*/  SHF.R.U32.HI R24, RZ, R19, R16 ;  /* 0x00000013ff187219 */ /* 0x020fe20000011610 */
[----:B0-----:R-:W-:-:S03]  /*02b0*/  IMAD.SHL.U32 R10, R17, 0x20, RZ ;  /* 0x00000020110a7824 */ /* 0x001fc600078e00ff */
[----:B------:R-:W-:Y:S01]  /*02c0*/  LOP3.LUT R11, R24, 0x1, RZ, 0xc0, !PT ;  /* 0x00000001180b7812 */ /* 0x000fe200078ec0ff */
[----:B------:R-:W-:-:S03]  /*02d0*/  IMAD.IADD R10, R10, 0x1, R19 ;  /* 0x000000010a0a7824 */ /* 0x000fc600078e0213 */
[----:B------:R-:W-:Y:S01]  /*02e0*/  ISETP.NE.U32.AND P0, PT, R11, 0x1, PT ;  /* 0x000000010b00780c */ /* 0x000fe20003f05070 */
[----:B------:R-:W-:-:S03]  /*02f0*/  IMAD R11, R10, 0x5, RZ ;  /* 0x000000050a0b7824 */ /* 0x000fc600078e02ff */
[----:B------:R-:W-:Y:S01]  /*0300*/  R2P PR, R24, 0x7e ;  /* 0x0000007e18007804 */ /* 0x000fe20000000000 */
[----:B------:R-:W-:-:S08]  /*0310*/  IMAD.WIDE.U32 R10, R11, 0x4, R8 ;  /* 0x000000040b0a7825 */ /* 0x000fd000078e0008 */
[----:B------:R-:W2:Y:S04]  /*0320*/  @!P0 LDG.E R18, desc[UR4][R10.64] ;  /* 0x000000040a128981 */ /* 0x000ea8000c1e1900 */
[----:B------:R-:W3:Y:S04]  /*0330*/  @!P0 LDG.E R20, desc[UR4][R10.64+0x10] ;  /* 0x000010040a148981 */ /* 0x000ee8000c1e1900 */
[----:B------:R-:W4:Y:S04]  /*0340*/  @P1 LDG.E R22, desc[UR4][R10.64+0x14] ;  /* 0x000014040a161981 */ /* 0x000f28000c1e1900 */
[----:B------:R-:W4:Y:S04]  /*0350*/  @P2 LDG.E R26, desc[UR4][R10.64+0x28] ;  /* 0x000028040a1a2981 */ /* 0x000f28000c1e1900 */
[----:B------:R-:W4:Y:S04]  /*0360*/  @!P0 LDG.E R21, desc[UR4][R10.64+0x4] ;  /* 0x000004040a158981 */ /* 0x000f28000c1e1900 */
[----:B------:R-:W4:Y:S04]  /*0370*/  @!P0 LDG.E R23, desc[UR4][R10.64+0xc] ;  /* 0x00000c040a178981 */ /* 0x000f28000c1e1900 */
[----:B------:R-:W4:Y:S04]  /*0380*/  @P1 LDG.E R25, desc[UR4][R10.64+0x18] ;  /* 0x000018040a191981 */ /* 0x000f28000c1e1900 */
[----:B------:R-:W4:Y:S04]  /*0390*/  @P3 LDG.E R28, desc[UR4][R10.64+0x3c] ;  /* 0x00003c040a1c3981 */ /* 0x000f28000c1e1900 */
[----:B------:R-:W4:Y:S01]  /*03a0*/  @P6 LDG.E R27, desc[UR4][R10.64+0x7c] ;  /* 0x00007c040a1b6981 */ /* 0x000f22000c1e1900 */
[----:B--2---:R-:W-:-:S03]  /*03b0*/  @!P0 LOP3.LUT R15, R15, R18, RZ, 0x3c, !PT ;  /* 0x000000120f0f8212 */ /* 0x004fc600078e3cff */
[----:B------:R-:W2:Y:S01]  /*03c0*/  @!P0 LDG.E R18, desc[UR4][R10.64+0x8] ;  /* 0x000008040a128981 */ /* 0x000ea2000c1e1900 */
[----:B---3--:R-:W-:-:S03]  /*03d0*/  @!P0 LOP3.LUT R3, R3, R20, RZ, 0x3c, !PT ;  /* 0x0000001403038212 */ /* 0x008fc600078e3cff */
[----:B------:R-:W3:Y:S01]  /*03e0*/  @P1 LDG.E R20, desc[UR4][R10.64+0x24] ;  /* 0x000024040a141981 */ /* 0x000ee2000c1e1900 */
[----:B----4-:R-:W-:-:S03]  /*03f0*/  @P1 LOP3.LUT R15, R15, R22, RZ, 0x3c, !PT ;  /* 0x000000160f0f1212 */ /* 0x010fc600078e3cff */
[----:B------:R-:W4:Y:S01]  /*0400*/  @P2 LDG.E R22, desc[UR4][R10.64+0x38] ;  /* 0x000038040a162981 */ /* 0x000f22000c1e1900 */
[----:B------:R-:W-:-:S03]  /*0410*/  @P2 LOP3.LUT R15, R15, R26, RZ, 0x3c, !PT ;  /* 0x0000001a0f0f2212 */ /* 0x000fc600078e3cff */
[----:B------:R-:W4:Y:S01]  /*0420*/  @P4 LDG.E R26, desc[UR4][R10.64+0x50] ;  /* 0x000050040a1a4981 */ /* 0x000f22000c1e1900 */
[----:B------:R-:W-:-:S03]  /*0430*/  @!P0 LOP3.LUT R4, R4, R21, RZ, 0x3c, !PT ;  /* 0x0000001504048212 */ /* 0x000fc600078e3cff */
[----:B------:R-:W4:Y:S01]  /*0440*/  @P1 LDG.E R21, desc[UR4][R10.64+0x20] ;  /* 0x000020040a151981 */ /* 0x000f22000c1e1900 */
[----:B------:R-:W-:-:S03]  /*0450*/  @!P0 LOP3.LUT R2, R2, R23, RZ, 0x3c, !PT ;  /* 0x0000001702028212 */ /* 0x000fc600078e3cff */
[----:B------:R-:W4:Y:S01]  /*0460*/  @P2 LDG.E R23, desc[UR4][R10.64+0x2c] ;  /* 0x00002c040a172981 */ /* 0x000f22000c1e1900 */
[----:B------:R-:W-:-:S03]  /*0470*/  @P1 LOP3.LUT R4, R4, R25, RZ, 0x3c, !PT ;  /* 0x0000001904041212 */ /* 0x000fc600078e3cff */
[----:B------:R-:W4:Y:S01]  /*0480*/  @P2 LDG.E R25, desc[UR4][R10.64+0x34] ;  /* 0x000034040a192981 */ /* 0x000f22000c1e1900 */
[----:B--2---:R-:W-:-:S03]  /*0490*/  @!P0 LOP3.LUT R5, R5, R18, RZ, 0x3c, !PT ;  /* 0x0000001205058212 */ /* 0x004fc600078e3cff */
[----:B------:R-:W2:Y:S01]  /*04a0*/  @P1 LDG.E R18, desc[UR4][R10.64+0x1c] ;  /* 0x00001c040a121981 */ /* 0x000ea2000c1e1900 */
[----:B---3--:R-:W-:-:S03]  /*04b0*/  @P1 LOP3.LUT R3, R3, R20, RZ, 0x3c, !PT ;  /* 0x0000001403031212 */ /* 0x008fc600078e3cff */
[----:B------:R-:W3:Y:S01]  /*04c0*/  @P2 LDG.E R20, desc[UR4][R10.64+0x30] ;  /* 0x000030040a142981 */ /* 0x000ee2000c1e1900 */
[----:B----4-:R-:W-:-:S03]  /*04d0*/  @P2 LOP3.LUT R3, R3, R22, RZ, 0x3c, !PT ;  /* 0x0000001603032212 */ /* 0x010fc600078e3cff */
[----:B------:R-:W4:Y:S01]  /*04e0*/  @P3 LDG.E R22, desc[UR4][R10.64+0x4c] ;  /* 0x00004c040a163981 */ /* 0x000f22000c1e1900 */
[----:B------:R-:W-:-:S04]  /*04f0*/  @P3 LOP3.LUT R15, R15, R28, RZ, 0x3c, !PT ;  /* 0x0000001c0f0f3212 */ /* 0x000fc800078e3cff */
[----:B------:R-:W-:Y:S02]  /*0500*/  @P4 LOP3.LUT R15, R15, R26, RZ, 0x3c, !PT ;  /* 0x0000001a0f0f4212 */ /* 0x000fe400078e3cff */
[----:B------:R-:W-:Y:S01]  /*0510*/  @P1 LOP3.LUT R2, R2, R21, RZ, 0x3c, !PT ;  /* 0x0000001502021212 */ /* 0x000fe200078e3cff */
[----:B------:R-:W4:Y:S04]  /*0520*/  @P5 LDG.E R26, desc[UR4][R10.64+0x64] ;  /* 0x000064040a1a5981 */ /* 0x000f28000c1e1900 */
[----:B------:R-:W4:Y:S01]  /*0530*/  @P3 LDG.E R21, desc[UR4][R10.64+0x40] ;  /* 0x000040040a153981 */ /* 0x000f22000c1e1900 */
[----:B------:R-:W-:Y:S02]  /*0540*/  @P2 LOP3.LUT R4, R4, R23, RZ, 0x3c, !PT ;  /* 0x0000001704042212 */ /* 0x000fe400078e3cff */
[----:B------:R-:W-:Y:S01]  /*0550*/  @P2 LOP3.LUT R2, R2, R25, RZ, 0x3c, !PT ;  /* 0x0000001902022212 */ /* 0x000fe200078e3cff */
[----:B------:R-:W4:Y:S04]  /*0560*/  @P3 LDG.E R23, desc[UR4][R10.64+0x48] ;  /* 0x000048040a173981 */ /* 0x000f28000c1e1900 */
[----:B------:R-:W4:Y:S01]  /*0570*/  @P4 LDG.E R25, desc[UR4][R10.64+0x54] ;  /* 0x000054040a194981 */ /* 0x000f22000c1e1900 */
[----:B--2---:R-:W-:-:S03]  /*0580*/  @P1 LOP3.LUT R5, R5, R18, RZ, 0x3c, !PT ;  /* 0x0000001205051212 */ /* 0x004fc600078e3cff */
[----:B------:R-:W2:Y:S01]  /*0590*/  @P3 LDG.E R18, desc[UR4][R10.64+0x44] ;  /* 0x000044040a123981 */ /* 0x000ea2000c1e1900 */
[----:B---3--:R-:W-:-:S03]  /*05a0*/  @P2 LOP3.LUT R5, R5, R20, RZ, 0x3c, !PT ;  /* 0x0000001405052212 */ /* 0x008fc600078e3cff */
[----:B------:R-:W3:Y:S01]  /*05b0*/  @P4 LDG.E R20, desc[UR4][R10.64+0x58] ;  /* 0x000058040a144981 */ /* 0x000ee2000c1e1900 */
[----:B----4-:R-:W-:-:S03]  /*05c0*/  @P3 LOP3.LUT R3, R3, R22, RZ, 0x3c, !PT ;  /* 0x0000001603033212 */ /* 0x010fc600078e3cff */
[----:B------:R-:W4:Y:S01]  /*05d0*/  @P4 LDG.E R22, desc[UR4][R10.64+0x60] ;  /* 0x000060040a164981 */ /* 0x000f22000c1e1900 */
[----:B------:R-:W-:Y:S02]  /*05e0*/  LOP3.LUT P0, RZ, R24, 0x80, RZ, 0xc0, !PT ;  /* 0x0000008018ff7812 */ /* 0x000fe4000780c0ff */
[----:B------:R-:W-:Y:S02]  /*05f0*/  @P5 LOP3.LUT R15, R15, R26, RZ, 0x3c, !PT ;  /* 0x0000001a0f0f5212 */ /* 0x000fe400078e3cff */
[----:B------:R-:W4:Y:S01]  /*0600*/  @P6 LDG.E R26, desc[UR4][R10.64+0x78] ;  /* 0x000078040a1a6981 */ /* 0x000f22000c1e1900 */
[----:B------:R-:W-:-:S03]  /*0610*/  @P3 LOP3.LUT R4, R4, R21, RZ, 0x3c, !PT ;  /* 0x0000001504043212 */ /* 0x000fc600078e3cff */
[----:B------:R-:W4:Y:S01]  /*0620*/  @P4 LDG.E R21, desc[UR4][R10.64+0x5c] ;  /* 0x00005c040a154981 */ /* 0x000f22000c1e1900 */
[----:B------:R-:W-:-:S03]  /*0630*/  @P3 LOP3.LUT R2, R2, R23, RZ, 0x3c, !PT ;  /* 0x0000001702023212 */ /* 0x000fc600078e3cff */
[----:B------:R-:W4:Y:S01]  /*0640*/  @P5 LDG.E R23, desc[UR4][R10.64+0x68] ;  /* 0x000068040a175981 */ /* 0x000f22000c1e1900 */
[----:B------:R-:W-:-:S03]  /*0650*/  @P4 LOP3.LUT R4, R4, R25, RZ, 0x3c, !PT ;  /* 0x0000001904044212 */ /* 0x000fc600078e3cff */
[----:B------:R-:W4:Y:S01]  /*0660*/  @P5 LDG.E R25, desc[UR4][R10.64+0x70] ;  /* 0x000070040a195981 */ /* 0x000f22000c1e1900 */
[----:B--2---:R-:W-:-:S03]  /*0670*/  @P3 LOP3.LUT R5, R5, R18, RZ, 0x3c, !PT ;  /* 0x0000001205053212 */ /* 0x004fc600078e3cff */
[----:B------:R-:W2:Y:S01]  /*0680*/  @P5 LDG.E R18, desc[UR4][R10.64+0x6c] ;  /* 0x00006c040a125981 */ /* 0x000ea2000c1e1900 */
[----:B---3--:R-:W-:-:S03]  /*0690*/  @P4 LOP3.LUT R5, R5, R20, RZ, 0x3c, !PT ;  /* 0x0000001405054212 */ /* 0x008fc600078e3cff */
[----:B------:R-:W3:Y:S01]  /*06a0*/  @P5 LDG.E R20, desc[UR4][R10.64+0x74] ;  /* 0x000074040a145981 */ /* 0x000ee2000c1e1900 */
[----:B----4-:R-:W-:-:S03]  /*06b0*/  @P4 LOP3.LUT R3, R3, R22, RZ, 0x3c, !PT ;  /* 0x0000001603034212 */ /* 0x010fc600078e3cff */
[----:B------:R-:W4:Y:S01]  /*06c0*/  @P0 LDG.E R22, desc[UR4][R10.64+0x8c] ;  /* 0x00008c040a160981 */ /* 0x000f22000c1e1900 */
[----:B------:R-:W-:-:S03]  /*06d0*/  @P6 LOP3.LUT R15, R15, R26, RZ, 0x3c, !PT ;  /* 0x0000001a0f0f6212 */ /* 0x000fc600078e3cff */
        /* <DEDUP_REMOVED lines=13> */
[----:B------:R-:W-:Y:S02]  /*07b0*/  @P6 LOP3.LUT R4, R4, R27, RZ, 0x3c, !PT ;  /* 0x0000001b04046212 */ /* 0x000fe400078e3cff */
[----:B------:R-:W-:Y:S02]  /*07c0*/  @P6 LOP3.LUT R2, R2, R21, RZ, 0x3c, !PT ;  /* 0x0000001502026212 */ /* 0x000fe400078e3cff */
[----:B------:R-:W-:Y:S02]  /*07d0*/  @P0 LOP3.LUT R4, R4, R23, RZ, 0x3c, !PT ;  /* 0x0000001704040212 */ /* 0x000fe400078e3cff */
[----:B------:R-:W-:Y:S02]  /*07e0*/  @P0 LOP3.LUT R2, R2, R25, RZ, 0x3c, !PT ;  /* 0x0000001902020212 */ /* 0x000fe400078e3cff */
[----:B--2---:R-:W-:Y:S02]  /*07f0*/  @P6 LOP3.LUT R5, R5, R18, RZ, 0x3c, !PT ;  /* 0x0000001205056212 */ /* 0x004fe400078e3cff */
[----:B---3--:R-:W-:-:S02]  /*0800*/  @P6 LOP3.LUT R3, R3, R20, RZ, 0x3c, !PT ;  /* 0x0000001403036212 */ /* 0x008fc400078e3cff */
[----:B----4-:R-:W-:Y:S02]  /*0810*/  @P0 LOP3.LUT R5, R5, R22, RZ, 0x3c, !PT ;  /* 0x0000001605050212 */ /* 0x010fe400078e3cff */
[----:B------:R-:W-:Y:S02]  /*0820*/  @P0 LOP3.LUT R3, R3, R26, RZ, 0x3c, !PT ;  /* 0x0000001a03030212 */ /* 0x000fe400078e3cff */
[----:B------:R-:W-:-:S13]  /*0830*/  R2P PR, R24.B1, 0x7f ;  /* 0x0000007f18007804 */ /* 0x000fda0000001000 */
[----:B------:R-:W2:Y:S04]  /*0840*/  @P0 LDG.E R18, desc[UR4][R10.64+0xa0] ;  /* 0x0000a0040a120981 */ /* 0x000ea8000c1e1900 */
[----:B------:R-:W3:Y:S04]  /*0850*/  @P1 LDG.E R22, desc[UR4][R10.64+0xb4] ;  /* 0x0000b4040a161981 */ /* 0x000ee8000c1e1900 */
[----:B------:R-:W4:Y:S04]  /*0860*/  @P2 LDG.E R26, desc[UR4][R10.64+0xc8] ;  /* 0x0000c8040a1a2981 */ /* 0x000f28000c1e1900 */
[----:B------:R-:W4:Y:S04]  /*0870*/  @P3 LDG.E R28, desc[UR4][R10.64+0xdc] ;  /* 0x0000dc040a1c3981 */ /* 0x000f28000c1e1900 */
[----:B------:R-:W4:Y:S04]  /*0880*/  @P0 LDG.E R23, desc[UR4][R10.64+0xa4] ;  /* 0x0000a4040a170981 */ /* 0x000f28000c1e1900 */
[----:B------:R-:W4:Y:S04]  /*0890*/  @P0 LDG.E R20, desc[UR4][R10.64+0xa8] ;  /* 0x0000a8040a140981 */ /* 0x000f28000c1e1900 */
[----:B------:R-:W4:Y:S04]  /*08a0*/  @P4 LDG.E R25, desc[UR4][R10.64+0xf0] ;  /* 0x0000f0040a194981 */ /* 0x000f28000c1e1900 */
        /* <DEDUP_REMOVED lines=21> */
[----:B------:R-:W-:Y:S02]  /*0a00*/  LOP3.LUT P0, RZ, R24, 0x8000, RZ, 0xc0, !PT ;  /* 0x0000800018ff7812 */ /* 0x000fe4000780c0ff */
[----:B----4-:R-:W-:Y:S01]  /*0a10*/  @P5 LOP3.LUT R15, R15, R26, RZ, 0x3c, !PT ;  /* 0x0000001a0f0f5212 */ /* 0x010fe200078e3cff */
[----:B------:R-:W4:Y:S04]  /*0a20*/  @P3 LDG.E R24, desc[UR4][R10.64+0xe4] ;  /* 0x0000e4040a183981 */ /* 0x000f28000c1e1900 */
[----:B------:R-:W2:Y:S01]  /*0a30*/  @P6 LDG.E R26, desc[UR4][R10.64+0x118] ;  /* 0x000118040a1a6981 */ /* 0x000ea2000c1e1900 */
        /* <DEDUP_REMOVED lines=8> */
[----:B---3--:R-:W-:-:S03]  /*0ac0*/  @P2 LOP3.LUT R3, R3, R22, RZ, 0x3c, !PT ;  /* 0x0000001603032212 */ /* 0x008fc600078e3cff */
[----:B------:R-:W3:Y:S01]  /*0ad0*/  @P4 LDG.E R22, desc[UR4][R10.64+0x100] ;  /* 0x000100040a164981 */ /* 0x000ee2000c1e1900 */
[----:B--2---:R-:W-:-:S03]  /*0ae0*/  @P6 LOP3.LUT R15, R15, R26, RZ, 0x3c, !PT ;  /* 0x0000001a0f0f6212 */ /* 0x004fc600078e3cff */
[----:B------:R-:W2:Y:S01]  /*0af0*/  @P0 LDG.E R26, desc[UR4][R10.64+0x12c] ;  /* 0x00012c040a1a0981 */ /* 0x000ea2000c1e1900 */
[----:B----4-:R-:W-:-:S03]  /*0b00*/  @P2 LOP3.LUT R2, R2, R23, RZ, 0x3c, !PT ;  /* 0x0000001702022212 */ /* 0x010fc600078e3cff */
[----:B------:R-:W4:Y:S01]  /*0b10*/  @P4 LDG.E R23, desc[UR4][R10.64+0xfc] ;  /* 0x0000fc040a174981 */ /* 0x000f22000c1e1900 */
[----:B------:R-:W-:-:S03]  /*0b20*/  @P2 LOP3.LUT R5, R5, R20, RZ, 0x3c, !PT ;  /* 0x0000001405052212 */ /* 0x000fc600078e3cff */
[----:B------:R-:W4:Y:S01]  /*0b30*/  @P4 LDG.E R20, desc[UR4][R10.64+0xf8] ;  /* 0x0000f8040a144981 */ /* 0x000f22000c1e1900 */
[----:B------:R-:W-:Y:S02]  /*0b40*/  @P3 LOP3.LUT R2, R2, R27, RZ, 0x3c, !PT ;  /* 0x0000001b02023212 */ /* 0x000fe400078e3cff */
[----:B------:R-:W-:Y:S01]  /*0b50*/  @P3 LOP3.LUT R4, R4, R25, RZ, 0x3c, !PT ;  /* 0x0000001904043212 */ /* 0x000fe200078e3cff */
[----:B------:R-:W4:Y:S01]  /*0b60*/  @P5 LDG.E R27, desc[UR4][R10.64+0x110] ;  /* 0x000110040a1b5981 */ /* 0x000f22000c1e1900 */
[----:B------:R-:W-:-:S03]  /*0b70*/  @P3 LOP3.LUT R5, R5, R24, RZ, 0x3c, !PT ;  /* 0x0000001805053212 */ /* 0x000fc600078e3cff */
[----:B------:R-:W4:Y:S04]  /*0b80*/  @P5 LDG.E R25, desc[UR4][R10.64+0x108] ;  /* 0x000108040a195981 */ /* 0x000f28000c1e1900 */
        /* <DEDUP_REMOVED lines=19> */
[----:B------:R-:W-:-:S05]  /*0cc0*/  VIADD R19, R19, 0x10 ;  /* 0x0000001013137836 */ /* 0x000fca0000000000 */
[----:B------:R-:W-:Y:S02]  /*0cd0*/  ISETP.NE.AND P1, PT, R19, 0x20, PT ;  /* 0x000000201300780c */ /* 0x000fe40003f25270 */
[----:B------:R-:W-:Y:S02]  /*0ce0*/  @P5 LOP3.LUT R3, R3, R18, RZ, 0x3c, !PT ;  /* 0x0000001203035212 */ /* 0x000fe400078e3cff */
[----:B------:R-:W-:Y:S02]  /*0cf0*/  @P6 LOP3.LUT R4, R4, R21, RZ, 0x3c, !PT ;  /* 0x0000001504046212 */ /* 0x000fe400078e3cff */
[----:B---3--:R-:W-:-:S04]  /*0d00*/  @P6 LOP3.LUT R3, R3, R22, RZ, 0x3c, !PT ;  /* 0x0000001603036212 */ /* 0x008fc800078e3cff */
[----:B--2---:R-:W-:Y:S02]  /*0d10*/  @P0 LOP3.LUT R3, R3, R26, RZ, 0x3c, !PT ;  /* 0x0000001a03030212 */ /* 0x004fe400078e3cff */
[----:B----4-:R-:W-:Y:S02]  /*0d20*/  @P6 LOP3.LUT R2, R2, R23, RZ, 0x3c, !PT ;  /* 0x0000001702026212 */ /* 0x010fe400078e3cff */
[----:B------:R-:W-:Y:S02]  /*0d30*/  @P6 LOP3.LUT R5, R5, R20, RZ, 0x3c, !PT ;  /* 0x0000001405056212 */ /* 0x000fe400078e3cff */
[----:B------:R-:W-:Y:S02]  /*0d40*/  @P0 LOP3.LUT R2, R2, R27, RZ, 0x3c, !PT ;  /* 0x0000001b02020212 */ /* 0x000fe400078e3cff */
[----:B------:R-:W-:Y:S02]  /*0d50*/  @P0 LOP3.LUT R4, R4, R25, RZ, 0x3c, !PT ;  /* 0x0000001904040212 */ /* 0x000fe400078e3cff */
[----:B------:R-:W-:Y:S01]  /*0d60*/  @P0 LOP3.LUT R5, R5, R24, RZ, 0x3c, !PT ;  /* 0x0000001805050212 */ /* 0x000fe200078e3cff */
[----:B------:R-:W-:Y:S06]  /*0d70*/  @P1 BRA `(.L_x_18) ;  /* 0xfffffff400481947 */ /* 0x000fec000383ffff */
[----:B------:R-:W-:-:S05]  /*0d80*/  VIADD R17, R17, 0x1 ;  /* 0x0000000111117836 */ /* 0x000fca0000000000 */
[----:B------:R-:W-:-:S13]  /*0d90*/  ISETP.NE.AND P0, PT, R17, 0x5, PT ;  /* 0x000000051100780c */ /* 0x000fda0003f05270 */
[----:B------:R-:W-:Y:S05]  /*0da0*/  @P0 BRA `(.L_x_19) ;  /* 0xfffffff400300947 */ /* 0x000fea000383ffff */
[----:B------:R1:W-:Y:S01]  /*0db0*/  STG.E.64 desc[UR4][R6.64+0x8], R4 ;  /* 0x0000080406007986 */ /* 0x0003e2000c101b04 */
[----:B------:R-:W-:Y:S01]  /*0dc0*/  VIADD R14, R14, 0x1 ;  /* 0x000000010e0e7836 */ /* 0x000fe20000000000 */
[----:B------:R-:W-:Y:S02]  /*0dd0*/  LOP3.LUT R11, R13, 0x3, RZ, 0xc0, !PT ;  /* 0x000000030d0b7812 */ /* 0x000fe400078ec0ff */
[----:B------:R1:W-:Y:S02]  /*0de0*/  STG.E.64 desc[UR4][R6.64+0x10], R2 ;  /* 0x0000100206007986 */ /* 0x0003e4000c101b04 */
[----:B------:R-:W-:Y:S02]  /*0df0*/  ISETP.GE.U32.AND P0, PT, R14, R11, PT ;  /* 0x0000000b0e00720c */ /* 0x000fe40003f06070 */
[----:B------:R1:W-:Y:S11]  /*0e00*/  STG.E desc[UR4][R6.64+0x4], R15 ;  /* 0x0000040f06007986 */ /* 0x0003f6000c101904 */
[----:B------:R-:W-:Y:S05]  /*0e10*/  @!P0 BRA `(.L_x_20) ;  /* 0xfffffff400048947 */ /* 0x000fea000383ffff */
.L_x_17:
[----:B------:R-:W-:Y:S05]  /*0e20*/  BSYNC.RECONVERGENT B1 ;  /* 0x0000000000017941 */ /* 0x000fea0003800200 */
.L_x_16:
[C---:B------:R-:W-:Y:S01]  /*0e30*/  ISETP.GT.U32.AND P0, PT, R13.reuse, 0x3, PT ;  /* 0x000000030d00780c */ /* 0x040fe20003f04070 */
[----:B------:R-:W-:Y:S01]  /*0e40*/  VIADD R12, R12, 0x1 ;  /* 0x000000010c0c7836 */ /* 0x000fe20000000000 */
[--C-:B------:R-:W-:Y:S02]  /*0e50*/  SHF.R.U64 R13, R13, 0x2, R0.reuse ;  /* 0x000000020d0d7819 */ /* 0x100fe40000001200 */
[----:B------:R-:W-:Y:S02]  /*0e60*/  ISETP.GT.U32.AND.EX P0, PT, R0, RZ, PT, P0 ;  /* 0x000000ff0000720c */ /* 0x000fe40003f04100 */
[----:B------:R-:W-:-:S11]  /*0e70*/  SHF.R.U32.HI R0, RZ, 0x2, R0 ;  /* 0x00000002ff007819 */ /* 0x000fd60000011600 */
[----:B------:R-:W-:Y:S05]  /*0e80*/  @P0 BRA `(.L_x_21) ;  /* 0xfffffff000c80947 */ /* 0x000fea000383ffff */
.L_x_15:
[----:B------:R-:W-:Y:S05]  /*0e90*/  BSYNC.RECONVERGENT B0 ;  /* 0x0000000000007941 */ /* 0x000fea0003800200 */
.L_x_14:
[----:B------:R-:W-:Y:S04]  /*0ea0*/  STG.E.64 desc[UR4][R6.64+0x18], RZ ;  /* 0x000018ff06007986 */ /* 0x000fe8000c101b04 */
[----:B------:R-:W-:Y:S04]  /*0eb0*/  STG.E desc[UR4][R6.64+0x20], RZ ;  /* 0x000020ff06007986 */ /* 0x000fe8000c101904 */
[----:B------:R-:W-:Y:S01]  /*0ec0*/  STG.E.64 desc[UR4][R6.64+0x28], RZ ;  /* 0x000028ff06007986 */ /* 0x000fe2000c101b04 */
[----:B------:R-:W-:Y:S05]  /*0ed0*/  EXIT ;  /* 0x000000000000794d */ /* 0x000fea0003800000 */
.L_x_22:
        /* <DEDUP_REMOVED lines=10> */
.L_x_69:


//--------------------- .text._Z13decryptKernelxxxxPxS_i --------------------------
	.section	.text._Z13decryptKernelxxxxPxS_i,"ax",@progbits
	.align	128
        .global         _Z13decryptKernelxxxxPxS_i
        .type           _Z13decryptKernelxxxxPxS_i,@function
        .size           _Z13decryptKernelxxxxPxS_i,(.L_x_65 - _Z13decryptKernelxxxxPxS_i)
        .other          _Z13decryptKernelxxxxPxS_i,@"STO_CUDA_ENTRY STV_DEFAULT"
_Z13decryptKernelxxxxPxS_i:
.text._Z13decryptKernelxxxxPxS_i:
[----:B------:R-:W-:Y:S01]  /*0000*/  LDC R1, c[0x0][0x37c] ;  /* 0x0000df00ff017b82 */ /* 0x000fe20000000800 */
[----:B------:R-:W0:Y:S07]  /*0010*/  S2R R0, SR_TID.X ;  /* 0x0000000000007919 */ /* 0x000e2e0000002100 */
[----:B------:R-:W0:Y:S01]  /*0020*/  S2UR UR4, SR_CTAID.X ;  /* 0x00000000000479c3 */ /* 0x000e220000002500 */
[----:B------:R-:W1:Y:S01]  /*0030*/  LDCU UR5, c[0x0][0x3b0] ;  /* 0x00007600ff0577ac */ /* 0x000e620008000800 */
[----:B------:R-:W2:Y:S06]  /*0040*/  LDCU.64 UR6, c[0x0][0x388] ;  /* 0x00007100ff0677ac */ /* 0x000eac0008000a00 */
[----:B------:R-:W0:Y:S02]  /*0050*/  LDC R3, c[0x0][0x360] ;  /* 0x0000d800ff037b82 */ /* 0x000e240000000800 */
[----:B0-----:R-:W-:-:S05]  /*0060*/  IMAD R0, R3, UR4, R0 ;  /* 0x0000000403007c24 */ /* 0x001fca000f8e0200 */
[----:B-1----:R-:W-:-:S13]  /*0070*/  ISETP.GE.AND P0, PT, R0, UR5, PT ;  /* 0x0000000500007c0c */ /* 0x002fda000bf06270 */
[----:B--2---:R-:W-:Y:S05]  /*0080*/  @P0 EXIT ;  /* 0x000000000000094d */ /* 0x004fea0003800000 */
[----:B------:R-:W0:Y:S01]  /*0090*/  LDCU.64 UR4, c[0x0][0x388] ;  /* 0x00007100ff0477ac */ /* 0x000e220008000a00 */
[----:B------:R-:W-:Y:S02]  /*00a0*/  IMAD.MOV.U32 R6, RZ, RZ, RZ ;  /* 0x000000ffff067224 */ /* 0x000fe400078e00ff */
[----:B------:R-:W-:Y:S01]  /*00b0*/  IMAD.MOV.U32 R3, RZ, RZ, RZ ;  /* 0x000000ffff037224 */ /* 0x000fe200078e00ff */
[----:B------:R-:W1:Y:S01]  /*00c0*/  LDCU.64 UR8, c[0x0][0x358] ;  /* 0x00006b00ff0877ac */ /* 0x000e620008000a00 */
[----:B0-----:R-:W-:-:S04]  /*00d0*/  UISETP.GE.U32.AND UP0, UPT, UR4, 0x1, UPT ;  /* 0x000000010400788c */ /* 0x001fc8000bf06070 */
[----:B------:R-:W-:-:S09]  /*00e0*/  UISETP.GE.AND.EX UP0, UPT, UR5, URZ, UPT, UP0 ;  /* 0x000000ff0500728c */ /* 0x000fd2000bf06300 */
[----:B-1----:R-:W-:Y:S05]  /*00f0*/  BRA.U !UP0, `(.L_x_23) ;  /* 0x0000000508707547 */ /* 0x002fea000b800000 */
[----:B------:R-:W0:Y:S01]  /*0100*/  LDC.64 R10, c[0x0][0x3a0] ;  /* 0x0000e800ff0a7b82 */ /* 0x000e220000000a00 */
[----:B------:R-:W1:Y:S01]  /*0110*/  LDCU UR10, c[0x0][0x394] ;  /* 0x00007280ff0a77ac */ /* 0x000e620008000800 */
[----:B------:R-:W2:Y:S01]  /*0120*/  LDCU UR11, c[0x0][0x390] ;  /* 0x00007200ff0b77ac */ /* 0x000ea20008000800 */
[----:B0-----:R-:W-:-:S06]  /*0130*/  IMAD.WIDE R10, R0, 0x8, R10 ;  /* 0x00000008000a7825 */ /* 0x001fcc00078e020a */
[----:B------:R-:W5:Y:S01]  /*0140*/  LDG.E.64 R10, desc[UR8][R10.64] ;  /* 0x000000080a0a7981 */ /* 0x000f62000c1e1b00 */
[----:B------:R-:W-:Y:S02]  /*0150*/  HFMA2 R9, -RZ, RZ, 0, 5.9604644775390625e-08 ;  /* 0x00000001ff097431 */ /* 0x000fe400000001ff */
[----:B-12---:R-:W-:-:S07]  /*0160*/  IMAD.MOV.U32 R7, RZ, RZ, RZ ;  /* 0x000000ffff077224 */ /* 0x006fce00078e00ff */
.L_x_30:
[----:B-----5:R-:W-:Y:S01]  /*0170*/  LOP3.LUT R2, R11, UR10, RZ, 0xfc, !PT ;  /* 0x0000000a0b027c12 */ /* 0x020fe2000f8efcff */
[----:B------:R-:W-:Y:S03]  /*0180*/  BSSY.RECONVERGENT B0, `(.L_x_24) ;  /* 0x000001f000007945 */ /* 0x000fe60003800200 */
[----:B------:R-:W-:-:S13]  /*0190*/  ISETP.NE.U32.AND P0, PT, R2, RZ, PT ;  /* 0x000000ff0200720c */ /* 0x000fda0003f05070 */
[----:B------:R-:W-:Y:S05]  /*01a0*/  @P0 BRA `(.L_x_25) ;  /* 0x0000000000500947 */ /* 0x000fea0003800000 */
[----:B------:R-:W0:Y:S01]  /*01b0*/  I2F.U32.RP R4, UR11 ;  /* 0x0000000b00047d06 */ /* 0x000e220008209000 */
[----:B------:R-:W-:-:S07]  /*01c0*/  ISETP.NE.U32.AND P1, PT, RZ, UR11, PT ;  /* 0x0000000bff007c0c */ /* 0x000fce000bf25070 */
[----:B0-----:R-:W0:Y:S02]  /*01d0*/  MUFU.RCP R4, R4 ;  /* 0x0000000400047308 */ /* 0x001e240000001000 */
[----:B0-----:R-:W-:-:S06]  /*01e0*/  VIADD R2, R4, 0xffffffe ;  /* 0x0ffffffe04027836 */ /* 0x001fcc0000000000 */
[----:B------:R0:W1:Y:S02]  /*01f0*/  F2I.FTZ.U32.TRUNC.NTZ R3, R2 ;  /* 0x0000000200037305 */ /* 0x000064000021f000 */
[----:B0-----:R-:W-:Y:S01]  /*0200*/  IMAD.MOV.U32 R2, RZ, RZ, RZ ;  /* 0x000000ffff027224 */ /* 0x001fe200078e00ff */
[----:B-1----:R-:W-:-:S05]  /*0210*/  IADD3 R5, PT, PT, RZ, -R3, RZ ;  /* 0x80000003ff057210 */ /* 0x002fca0007ffe0ff */
        /* <DEDUP_REMOVED lines=13> */
.L_x_25:
[----:B------:R-:W0:Y:S01]  /*02f0*/  LDCU.64 UR4, c[0x0][0x390] ;  /* 0x00007200ff0477ac */ /* 0x000e220008000a00 */
[----:B------:R-:W-:Y:S01]  /*0300*/  IMAD.MOV.U32 R14, RZ, RZ, R10 ;  /* 0x000000ffff0e7224 */ /* 0x000fe200078e000a */
[----:B------:R-:W-:Y:S01]  /*0310*/  MOV R6, 0x350 ;  /* 0x0000035000067802 */ /* 0x000fe20000000f00 */
[----:B0-----:R-:W-:Y:S01]  /*0320*/  IMAD.U32 R10, RZ, RZ, UR4 ;  /* 0x00000004ff0a7e24 */ /* 0x001fe2000f8e00ff */
[----:B------:R-:W-:-:S07]  /*0330*/  MOV R8, UR5 ;  /* 0x0000000500087c02 */ /* 0x000fce0008000f00 */
[----:B------:R-:W-:Y:S05]  /*0340*/  CALL.REL.NOINC `($__internal_3_$__cuda_sm20_rem_s64) ;  /* 0x0000000c00547944 */ /* 0x000fea0003c00000 */
[----:B------:R-:W-:Y:S02]  /*0350*/  IMAD.MOV.U32 R2, RZ, RZ, R8 ;  /* 0x000000ffff027224 */ /* 0x000fe400078e0008 */
[----:B------:R-:W-:-:S07]  /*0360*/  IMAD.MOV.U32 R3, RZ, RZ, R11 ;  /* 0x000000ffff037224 */ /* 0x000fce00078e000b */
.L_x_26:
[----:B------:R-:W-:Y:S05]  /*0370*/  BSYNC.RECONVERGENT B0 ;  /* 0x0000000000007941 */ /* 0x000fea0003800200 */
.L_x_24:
[----:B------:R-:W-:-:S04]  /*0380*/  ULOP3.LUT UR4, UR6, 0x1, URZ, 0xc0, !UPT ;  /* 0x0000000106047892 */ /* 0x000fc8000f8ec0ff */
[----:B------:R-:W-:-:S04]  /*0390*/  UISETP.NE.U32.AND UP0, UPT, UR4, 0x1, UPT ;  /* 0x000000010400788c */ /* 0x000fc8000bf05070 */
[----:B------:R-:W-:-:S09]  /*03a0*/  UISETP.NE.U32.AND.EX UP0, UPT, URZ, URZ, UPT, UP0 ;  /* 0x000000ffff00728c */ /* 0x000fd2000bf05100 */
[----:B------:R-:W-:Y:S05]  /*03b0*/  BRA.U UP0, `(.L_x_27) ;  /* 0x00000001008c7547 */ /* 0x000fea000b800000 */
[-C--:B------:R-:W-:Y:S01]  /*03c0*/  IMAD R4, R3, R9.reuse, RZ ;  /* 0x0000000903047224 */ /* 0x080fe200078e02ff */
[----:B------:R-:W-:Y:S01]  /*03d0*/  BSSY.RECONVERGENT B0, `(.L_x_27) ;  /* 0x0000021000007945 */ /* 0x000fe20003800200 */
[----:B------:R-:W-:-:S04]  /*03e0*/  IMAD.WIDE.U32 R14, R2, R9, RZ ;  /* 0x00000009020e7225 */ /* 0x000fc800078e00ff */
[----:B------:R-:W-:-:S05]  /*03f0*/  IMAD R7, R2, R7, R4 ;  /* 0x0000000702077224 */ /* 0x000fca00078e0204 */
[----:B------:R-:W-:-:S04]  /*0400*/  IADD3 R11, PT, PT, R15, R7, RZ ;  /* 0x000000070f0b7210 */ /* 0x000fc80007ffe0ff */
[----:B------:R-:W-:-:S04]  /*0410*/  LOP3.LUT R4, R11, UR10, RZ, 0xfc, !PT ;  /* 0x0000000a0b047c12 */ /* 0x000fc8000f8efcff */
[----:B------:R-:W-:-:S13]  /*0420*/  ISETP.NE.U32.AND P0, PT, R4, RZ, PT ;  /* 0x000000ff0400720c */ /* 0x000fda0003f05070 */
[----:B------:R-:W-:Y:S05]  /*0430*/  @P0 BRA `(.L_x_28) ;  /* 0x00000000004c0947 */ /* 0x000fea0003800000 */
[----:B------:R-:W0:Y:S01]  /*0440*/  I2F.U32.RP R6, UR11 ;  /* 0x0000000b00067d06 */ /* 0x000e220008209000 */
[----:B------:R-:W-:Y:S01]  /*0450*/  HFMA2 R4, -RZ, RZ, 0, 0 ;  /* 0x00000000ff047431 */ /* 0x000fe200000001ff */
[----:B------:R-:W-:-:S06]  /*0460*/  ISETP.NE.U32.AND P1, PT, RZ, UR11, PT ;  /* 0x0000000bff007c0c */ /* 0x000fcc000bf25070 */
[----:B0-----:R-:W0:Y:S02]  /*0470*/  MUFU.RCP R6, R6 ;  /* 0x0000000600067308 */ /* 0x001e240000001000 */
[----:B0-----:R-:W-:-:S06]  /*0480*/  VIADD R5, R6, 0xffffffe ;  /* 0x0ffffffe06057836 */ /* 0x001fcc0000000000 */
[----:B------:R-:W0:Y:S02]  /*0490*/  F2I.FTZ.U32.TRUNC.NTZ R5, R5 ;  /* 0x0000000500057305 */ /* 0x000e24000021f000 */
[----:B0-----:R-:W-:-:S04]  /*04a0*/  IMAD.MOV R7, RZ, RZ, -R5 ;  /* 0x000000ffff077224 */ /* 0x001fc800078e0a05 */
[----:B------:R-:W-:-:S04]  /*04b0*/  IMAD R7, R7, UR11, RZ ;  /* 0x0000000b07077c24 */ /* 0x000fc8000f8e02ff */
[----:B------:R-:W-:-:S06]  /*04c0*/  IMAD.HI.U32 R7, R5, R7, R4 ;  /* 0x0000000705077227 */ /* 0x000fcc00078e0004 */
[----:B------:R-:W-:-:S04]  /*04d0*/  IMAD.HI.U32 R4, R7, R14, RZ ;  /* 0x0000000e07047227 */ /* 0x000fc800078e00ff */
[----:B------:R-:W-:Y:S02]  /*04e0*/  IMAD.MOV R9, RZ, RZ, -R4 ;  /* 0x000000ffff097224 */ /* 0x000fe400078e0a04 */
[----:B------:R-:W-:Y:S02]  /*04f0*/  IMAD.MOV.U32 R7, RZ, RZ, RZ ;  /* 0x000000ffff077224 */ /* 0x000fe400078e00ff */
[----:B------:R-:W-:-:S05]  /*0500*/  IMAD R9, R9, UR11, R14 ;  /* 0x0000000b09097c24 */ /* 0x000fca000f8e020e */
[----:B------:R-:W-:-:S13]  /*0510*/  ISETP.GE.U32.AND P0, PT, R9, UR11, PT ;  /* 0x0000000b09007c0c */ /* 0x000fda000bf06070 */
[----:B------:R-:W-:-:S05]  /*0520*/  @P0 VIADD R9, R9, -UR11 ;  /* 0x8000000b09090c36 */ /* 0x000fca0008000000 */
[----:B------:R-:W-:-:S13]  /*0530*/  ISETP.GE.U32.AND P0, PT, R9, UR11, PT ;  /* 0x0000000b09007c0c */ /* 0x000fda000bf06070 */
[----:B------:R-:W-:Y:S02]  /*0540*/  @P0 IADD3 R9, PT, PT, R9, -UR11, RZ ;  /* 0x8000000b09090c10 */ /* 0x000fe4000fffe0ff */
[----:B------:R-:W-:Y:S01]  /*0550*/  @!P1 LOP3.LUT R9, RZ, UR11, RZ, 0x33, !PT ;  /* 0x0000000bff099c12 */ /* 0x000fe2000f8e33ff */
[----:B------:R-:W-:Y:S06]  /*0560*/  BRA `(.L_x_29) ;  /* 0x00000000001c7947 */ /* 0x000fec0003800000 */
.L_x_28:
[----:B------:R-:W0:Y:S01]  /*0570*/  LDCU.64 UR4, c[0x0][0x390] ;  /* 0x00007200ff0477ac */ /* 0x000e220008000a00 */
[----:B------:R-:W-:Y:S01]  /*0580*/  MOV R6, 0x5c0 ;  /* 0x000005c000067802 */ /* 0x000fe20000000f00 */
[----:B0-----:R-:W-:Y:S01]  /*0590*/  IMAD.U32 R10, RZ, RZ, UR4 ;  /* 0x00000004ff0a7e24 */ /* 0x001fe2000f8e00ff */
[----:B------:R-:W-:-:S07]  /*05a0*/  MOV R8, UR5 ;  /* 0x0000000500087c02 */ /* 0x000fce0008000f00 */
[----:B------:R-:W-:Y:S05]  /*05b0*/  CALL.REL.NOINC `($__internal_3_$__cuda_sm20_rem_s64) ;  /* 0x0000000800b87944 */ /* 0x000fea0003c00000 */
[----:B------:R-:W-:Y:S02]  /*05c0*/  IMAD.MOV.U32 R9, RZ, RZ, R8 ;  /* 0x000000ffff097224 */ /* 0x000fe400078e0008 */
[----:B------:R-:W-:-:S07]  /*05d0*/  IMAD.MOV.U32 R7, RZ, RZ, R11 ;  /* 0x000000ffff077224 */ /* 0x000fce00078e000b */
.L_x_29:
[----:B------:R-:W-:Y:S05]  /*05e0*/  BSYNC.RECONVERGENT B0 ;  /* 0x0000000000007941 */ /* 0x000fea0003800200 */
.L_x_27:
[----:B------:R-:W-:Y:S01]  /*05f0*/  UISETP.GT.U32.AND UP0, UPT, UR6, 0x1, UPT ;  /* 0x000000010600788c */ /* 0x000fe2000bf04070 */
[-C--:B------:R-:W-:Y:S01]  /*0600*/  IMAD R5, R3, R2.reuse, RZ ;  /* 0x0000000203057224 */ /* 0x080fe200078e02ff */
[----:B------:R-:W-:Y:S01]  /*0610*/  USHF.R.U64 UR4, UR6, 0x1, UR7 ;  /* 0x0000000106047899 */ /* 0x000fe20008001207 */
[C---:B------:R-:W-:Y:S01]  /*0620*/  IMAD.WIDE.U32 R10, R2.reuse, R2, RZ ;  /* 0x00000002020a7225 */ /* 0x040fe200078e00ff */
[----:B------:R-:W-:Y:S02]  /*0630*/  UISETP.GT.U32.AND.EX UP0, UPT, UR7, URZ, UPT, UP0 ;  /* 0x000000ff0700728c */ /* 0x000fe4000bf04100 */
[----:B------:R-:W-:Y:S01]  /*0640*/  USHF.R.U32.HI UR5, URZ, 0x1, UR7 ;  /* 0x00000001ff057899 */ /* 0x000fe20008011607 */
[----:B------:R-:W-:Y:S02]  /*0650*/  IMAD R5, R2, R3, R5 ;  /* 0x0000000302057224 */ /* 0x000fe400078e0205 */
[----:B------:R-:W-:-:S03]  /*0660*/  UMOV UR6, UR4 ;  /* 0x0000000400067c82 */ /* 0x000fc60008000000 */
[----:B------:R-:W-:Y:S01]  /*0670*/  IADD3 R11, PT, PT, R11, R5, RZ ;  /* 0x000000050b0b7210 */ /* 0x000fe20007ffe0ff */
[----:B------:R-:W-:Y:S01]  /*0680*/  UMOV UR7, UR5 ;  /* 0x0000000500077c82 */ /* 0x000fe20008000000 */
[----:B------:R-:W-:Y:S05]  /*0690*/  BRA.U UP0, `(.L_x_30) ;  /* 0xfffffff900b47547 */ /* 0x000fea000b83ffff */
[----:B------:R-:W-:-:S04]  /*06a0*/  IADD3 R6, P0, PT, R9, -0x1, RZ ;  /* 0xffffffff09067810 */ /* 0x000fc80007f1e0ff */
[----:B------:R-:W-:-:S09]  /*06b0*/  IADD3.X R3, PT, PT, R7, -0x1, RZ, P0, !PT ;  /* 0xffffffff07037810 */ /* 0x000fd200007fe4ff */
.L_x_23:
[----:B------:R-:W0:Y:S01]  /*06c0*/  LDCU UR4, c[0x0][0x384] ;  /* 0x00007080ff0477ac */ /* 0x000e220008000800 */
[----:B------:R-:W-:Y:S01]  /*06d0*/  BSSY.RECONVERGENT B0, `(.L_x_31) ;  /* 0x000001e000007945 */ /* 0x000fe20003800200 */
[----:B0-----:R-:W-:-:S04]  /*06e0*/  LOP3.LUT R2, R3, UR4, RZ, 0xfc, !PT ;  /* 0x0000000403027c12 */ /* 0x001fc8000f8efcff */
[----:B------:R-:W-:-:S13]  /*06f0*/  ISETP.NE.U32.AND P0, PT, R2, RZ, PT ;  /* 0x000000ff0200720c */ /* 0x000fda0003f05070 */
[----:B------:R-:W-:Y:S05]  /*0700*/  @P0 BRA `(.L_x_32) ;  /* 0x0000000000540947 */ /* 0x000fea0003800000 */
[----:B------:R-:W0:Y:S02]  /*0710*/  LDCU UR4, c[0x0][0x380] ;  /* 0x00007000ff0477ac */ /* 0x000e240008000800 */
[----:B0-----:R-:W0:Y:S01]  /*0720*/  I2F.U32.RP R4, UR4 ;  /* 0x0000000400047d06 */ /* 0x001e220008209000 */
[----:B------:R-:W-:-:S07]  /*0730*/  ISETP.NE.U32.AND P2, PT, RZ, UR4, PT ;  /* 0x00000004ff007c0c */ /* 0x000fce000bf45070 */
[----:B0-----:R-:W0:Y:S02]  /*0740*/  MUFU.RCP R4, R4 ;  /* 0x0000000400047308 */ /* 0x001e240000001000 */
[----:B0-----:R-:W-:-:S06]  /*0750*/  VIADD R2, R4, 0xffffffe ;  /* 0x0ffffffe04027836 */ /* 0x001fcc0000000000 */
[----:B------:R0:W1:Y:S02]  /*0760*/  F2I.FTZ.U32.TRUNC.NTZ R3, R2 ;  /* 0x0000000200037305 */ /* 0x000064000021f000 */
[----:B0-----:R-:W-:Y:S02]  /*0770*/  HFMA2 R2, -RZ, RZ, 0, 0 ;  /* 0x00000000ff027431 */ /* 0x001fe400000001ff */
[----:B-1----:R-:W-:-:S04]  /*0780*/  IMAD.MOV R5, RZ, RZ, -R3 ;  /* 0x000000ffff057224 */ /* 0x002fc800078e0a03 */
[----:B------:R-:W-:-:S04]  /*0790*/  IMAD R5, R5, UR4, RZ ;  /* 0x0000000405057c24 */ /* 0x000fc8000f8e02ff */
[----:B------:R-:W-:-:S06]  /*07a0*/  IMAD.HI.U32 R3, R3, R5, R2 ;  /* 0x0000000503037227 */ /* 0x000fcc00078e0002 */
[----:B------:R-:W-:-:S04]  /*07b0*/  IMAD.HI.U32 R2, R3, R6, RZ ;  /* 0x0000000603027227 */ /* 0x000fc800078e00ff */
[----:B------:R-:W-:-:S04]  /*07c0*/  IMAD.MOV R3, RZ, RZ, -R2 ;  /* 0x000000ffff037224 */ /* 0x000fc800078e0a02 */
[----:B------:R-:W-:-:S05]  /*07d0*/  IMAD R3, R3, UR4, R6 ;  /* 0x0000000403037c24 */ /* 0x000fca000f8e0206 */
[----:B------:R-:W-:-:S13]  /*07e0*/  ISETP.GE.U32.AND P0, PT, R3, UR4, PT ;  /* 0x0000000403007c0c */ /* 0x000fda000bf06070 */
[----:B------:R-:W-:Y:S01]  /*07f0*/  @P0 VIADD R3, R3, -UR4 ;  /* 0x8000000403030c36 */ /* 0x000fe20008000000 */
[----:B------:R-:W-:-:S04]  /*0800*/  @P0 IADD3 R2, PT, PT, R2, 0x1, RZ ;  /* 0x0000000102020810 */ /* 0x000fc80007ffe0ff */
[----:B------:R-:W-:Y:S01]  /*0810*/  ISETP.GE.U32.AND P1, PT, R3, UR4, PT ;  /* 0x0000000403007c0c */ /* 0x000fe2000bf26070 */
[----:B------:R-:W-:-:S12]  /*0820*/  IMAD.MOV.U32 R3, RZ, RZ, RZ ;  /* 0x000000ffff037224 */ /* 0x000fd800078e00ff */
[----:B------:R-:W-:Y:S01]  /*0830*/  @P1 VIADD R2, R2, 0x1 ;  /* 0x0000000102021836 */ /* 0x000fe20000000000 */
[----:B------:R-:W-:Y:S01]  /*0840*/  @!P2 LOP3.LUT R2, RZ, UR4, RZ, 0x33, !PT ;  /* 0x00000004ff02ac12 */ /* 0x000fe2000f8e33ff */
[----:B------:R-:W-:Y:S06]  /*0850*/  BRA `(.L_x_33) ;  /* 0x0000000000147947 */ /* 0x000fec0003800000 */
.L_x_32:
[----:B------:R-:W-:Y:S02]  /*0860*/  MOV R4, R6 ;  /* 0x0000000600047202 */ /* 0x000fe40000000f00 */
[----:B------:R-:W-:-:S07]  /*0870*/  MOV R2, 0x890 ;  /* 0x0000089000027802 */ /* 0x000fce0000000f00 */
[----:B------:R-:W-:Y:S05]  /*0880*/  CALL.REL.NOINC `($__internal_2_$__cuda_sm20_div_s64) ;  /* 0x0000000000b47944 */ /* 0x000fea0003c00000 */
[----:B------:R-:W-:Y:S02]  /*0890*/  IMAD.MOV.U32 R2, RZ, RZ, R4 ;  /* 0x000000ffff027224 */ /* 0x000fe400078e0004 */
[----:B------:R-:W-:-:S07]  /*08a0*/  IMAD.MOV.U32 R3, RZ, RZ, R5 ;  /* 0x000000ffff037224 */ /* 0x000fce00078e0005 */
.L_x_33:
[----:B------:R-:W-:Y:S05]  /*08b0*/  BSYNC.RECONVERGENT B0 ;  /* 0x0000000000007941 */ /* 0x000fea0003800200 */
.L_x_31:
[----:B------:R-:W0:Y:S01]  /*08c0*/  LDCU.64 UR4, c[0x0][0x398] ;  /* 0x00007300ff0477ac */ /* 0x000e220008000a00 */
[----:B------:R-:W-:Y:S01]  /*08d0*/  BSSY.RECONVERGENT B0, `(.L_x_34) ;  /* 0x0000024000007945 */ /* 0x000fe20003800200 */
[----:B------:R-:W1:Y:S01]  /*08e0*/  LDCU UR6, c[0x0][0x384] ;  /* 0x00007080ff0677ac */ /* 0x000e620008000800 */
[----:B0-----:R-:W-:Y:S02]  /*08f0*/  IMAD R3, R3, UR4, RZ ;  /* 0x0000000403037c24 */ /* 0x001fe4000f8e02ff */
[----:B------:R-:W-:-:S04]  /*0900*/  IMAD.WIDE.U32 R14, R2, UR4, RZ ;  /* 0x00000004020e7c25 */ /* 0x000fc8000f8e00ff */
[----:B------:R-:W-:-:S05]  /*0910*/  IMAD R3, R2, UR5, R3 ;  /* 0x0000000502037c24 */ /* 0x000fca000f8e0203 */
[----:B------:R-:W-:-:S04]  /*0920*/  IADD3 R11, PT, PT, R15, R3, RZ ;  /* 0x000000030f0b7210 */ /* 0x000fc80007ffe0ff */
[----:B-1----:R-:W-:-:S04]  /*0930*/  LOP3.LUT R2, R11, UR6, RZ, 0xfc, !PT ;  /* 0x000000060b027c12 */ /* 0x002fc8000f8efcff */
[----:B------:R-:W-:-:S13]  /*0940*/  ISETP.NE.U32.AND P0, PT, R2, RZ, PT ;  /* 0x000000ff0200720c */ /* 0x000fda0003f05070 */
[----:B------:R-:W-:Y:S05]  /*0950*/  @P0 BRA `(.L_x_35) ;  /* 0x0000000000500947 */ /* 0x000fea0003800000 */
[----:B------:R-:W0:Y:S01]  /*0960*/  LDCU UR4, c[0x0][0x380] ;  /* 0x00007000ff0477ac */ /* 0x000e220008000800 */
[----:B------:R-:W-:Y:S01]  /*0970*/  HFMA2 R2, -RZ, RZ, 0, 0 ;  /* 0x00000000ff027431 */ /* 0x000fe200000001ff */
[----:B0-----:R-:W0:Y:S01]  /*0980*/  I2F.U32.RP R4, UR4 ;  /* 0x0000000400047d06 */ /* 0x001e220008209000 */
[----:B------:R-:W-:-:S07]  /*0990*/  ISETP.NE.U32.AND P1, PT, RZ, UR4, PT ;  /* 0x00000004ff007c0c */ /* 0x000fce000bf25070 */
[----:B0-----:R-:W0:Y:S02]  /*09a0*/  MUFU.RCP R4, R4 ;  /* 0x0000000400047308 */ /* 0x001e240000001000 */
[----:B0-----:R-:W-:-:S06]  /*09b0*/  VIADD R5, R4, 0xffffffe ;  /* 0x0ffffffe04057836 */ /* 0x001fcc0000000000 */
[----:B------:R-:W0:Y:S02]  /*09c0*/  F2I.FTZ.U32.TRUNC.NTZ R3, R5 ;  /* 0x0000000500037305 */ /* 0x000e24000021f000 */
[----:B0-----:R-:W-:-:S04]  /*09d0*/  IMAD.MOV R7, RZ, RZ, -R3 ;  /* 0x000000ffff077224 */ /* 0x001fc800078e0a03 */
[----:B------:R-:W-:-:S04]  /*09e0*/  IMAD R7, R7, UR4, RZ ;  /* 0x0000000407077c24 */ /* 0x000fc8000f8e02ff */
[----:B------:R-:W-:-:S06]  /*09f0*/  IMAD.HI.U32 R7, R3, R7, R2 ;  /* 0x0000000703077227 */ /* 0x000fcc00078e0002 */
[----:B------:R-:W-:-:S04]  /*0a00*/  IMAD.HI.U32 R2, R7, R14, RZ ;  /* 0x0000000e07027227 */ /* 0x000fc800078e00ff */
[----:B------:R-:W-:-:S04]  /*0a10*/  IMAD.MOV R3, RZ, RZ, -R2 ;  /* 0x000000ffff037224 */ /* 0x000fc800078e0a02 */
[----:B------:R-:W-:Y:S02]  /*0a20*/  IMAD R2, R3, UR4, R14 ;  /* 0x0000000403027c24 */ /* 0x000fe4000f8e020e */
[----:B------:R-:W-:-:S03]  /*0a30*/  IMAD.MOV.U32 R3, RZ, RZ, RZ ;  /* 0x000000ffff037224 */ /* 0x000fc600078e00ff */
[----:B------:R-:W-:-:S13]  /*0a40*/  ISETP.GE.U32.AND P0, PT, R2, UR4, PT ;  /* 0x0000000402007c0c */ /* 0x000fda000bf06070 */
[----:B------:R-:W-:-:S05]  /*0a50*/  @P0 VIADD R2, R2, -UR4 ;  /* 0x8000000402020c36 */ /* 0x000fca0008000000 */
[----:B------:R-:W-:-:S13]  /*0a60*/  ISETP.GE.U32.AND P0, PT, R2, UR4, PT ;  /* 0x0000000402007c0c */ /* 0x000fda000bf06070 */
[----:B------:R-:W-:Y:S02]  /*0a70*/  @P0 IADD3 R2, PT, PT, R2, -UR4, RZ ;  /* 0x8000000402020c10 */ /* 0x000fe4000fffe0ff */
[----:B------:R-:W-:Y:S01]  /*0a80*/  @!P1 LOP3.LUT R2, RZ, UR4, RZ, 0x33, !PT ;  /* 0x00000004ff029c12 */ /* 0x000fe2000f8e33ff */
[----:B------:R-:W-:Y:S06]  /*0a90*/  BRA `(.L_x_36) ;  /* 0x00000000001c7947 */ /* 0x000fec0003800000 */
.L_x_35:
[----:B------:R-:W0:Y:S01]  /*0aa0*/  LDCU.64 UR4, c[0x0][0x380] ;  /* 0x00007000ff0477ac */ /* 0x000e220008000a00 */
[----:B------:R-:W-:Y:S01]  /*0ab0*/  MOV R6, 0xaf0 ;  /* 0x00000af000067802 */ /* 0x000fe20000000f00 */
[----:B0-----:R-:W-:Y:S01]  /*0ac0*/  IMAD.U32 R10, RZ, RZ, UR4 ;  /* 0x00000004ff0a7e24 */ /* 0x001fe2000f8e00ff */
[----:B------:R-:W-:-:S07]  /*0ad0*/  MOV R8, UR5 ;  /* 0x0000000500087c02 */ /* 0x000fce0008000f00 */
[----:B------:R-:W-:Y:S05]  /*0ae0*/  CALL.REL.NOINC `($__internal_3_$__cuda_sm20_rem_s64) ;  /* 0x00000004006c7944 */ /* 0x000fea0003c00000 */
[----:B------:R-:W-:Y:S02]  /*0af0*/  IMAD.MOV.U32 R2, RZ, RZ, R8 ;  /* 0x000000ffff027224 */ /* 0x000fe400078e0008 */
[----:B------:R-:W-:-:S07]  /*0b00*/  IMAD.MOV.U32 R3, RZ, RZ, R11 ;  /* 0x000000ffff037224 */ /* 0x000fce00078e000b */
.L_x_36:
[----:B------:R-:W-:Y:S05]  /*0b10*/  BSYNC.RECONVERGENT B0 ;  /* 0x0000000000007941 */ /* 0x000fea0003800200 */
.L_x_34:
[----:B------:R-:W0:Y:S02]  /*0b20*/  LDC.64 R4, c[0x0][0x3a8] ;  /* 0x0000ea00ff047b82 */ /* 0x000e240000000a00 */
[----:B0-----:R-:W-:-:S05]  /*0b30*/  IMAD.WIDE R4, R0, 0x8, R4 ;  /* 0x0000000800047825 */ /* 0x001fca00078e0204 */
[----:B------:R-:W-:Y:S01]  /*0b40*/  STG.E.64 desc[UR8][R4.64], R2 ;  /* 0x0000000204007986 */ /* 0x000fe2000c101b08 */
[----:B------:R-:W-:Y:S05]  /*0b50*/  EXIT ;  /* 0x000000000000794d */ /* 0x000fea0003800000 */
        .weak           $__internal_2_$__cuda_sm20_div_s64
        .type           $__internal_2_$__cuda_sm20_div_s64,@function
        .size           $__internal_2_$__cuda_sm20_div_s64,($__internal_3_$__cuda_sm20_rem_s64 - $__internal_2_$__cuda_sm20_div_s64)
$__internal_2_$__cuda_sm20_div_s64:
[----:B------:R-:W0:Y:S01]  /*0b60*/  LDCU.64 UR6, c[0x0][0x380] ;  /* 0x00007000ff0677ac */ /* 0x000e220008000a00 */
[----:B------:R-:W-:Y:S01]  /*0b70*/  ISETP.GE.AND P3, PT, R3, RZ, PT ;  /* 0x000000ff0300720c */ /* 0x000fe20003f66270 */
        /* <DEDUP_REMOVED lines=14> */
[----:B------:R-:W-:Y:S02]  /*0c60*/  IMAD.X R13, RZ, RZ, ~R9, P0 ;  /* 0x000000ffff0d7224 */ /* 0x000fe400000e0e09 */
[----:B------:R-:W-:Y:S02]  /*0c70*/  IMAD.MOV.U32 R9, RZ, RZ, R6 ;  /* 0x000000ffff097224 */ /* 0x000fe400078e0006 */
[-C--:B------:R-:W-:Y:S02]  /*0c80*/  IMAD R15, R7, R13.reuse, RZ ;  /* 0x0000000d070f7224 */ /* 0x080fe400078e02ff */
[----:B------:R-:W-:-:S04]  /*0c90*/  IMAD.WIDE.U32 R8, P0, R6, R13, R8 ;  /* 0x0000000d06087225 */ /* 0x000fc80007800008 */
[----:B------:R-:W-:-:S04]  /*0ca0*/  IMAD.HI.U32 R5, R7, R13, RZ ;  /* 0x0000000d07057227 */ /* 0x000fc800078e00ff */
[----:B------:R-:W-:Y:S01]  /*0cb0*/  IMAD.HI.U32 R8, P1, R7, R11, R8 ;  /* 0x0000000b07087227 */ /* 0x000fe20007820008 */
[----:B------:R-:W-:Y:S02]  /*0cc0*/  IADD3.X R5, PT, PT, R5, R7, RZ, P0, !PT ;  /* 0x0000000705057210 */ /* 0x000fe400007fe4ff */
[----:B------:R-:W-:Y:S02]  /*0cd0*/  IADD3 R11, P4, PT, RZ, -R4, RZ ;  /* 0x80000004ff0b7210 */ /* 0x000fe40007f9e0ff */
[----:B------:R-:W-:Y:S02]  /*0ce0*/  IADD3 R9, P2, PT, R15, R8, RZ ;  /* 0x000000080f097210 */ /* 0x000fe40007f5e0ff */
[----:B------:R-:W-:Y:S01]  /*0cf0*/  SEL R11, R11, R4, !P3 ;  /* 0x000000040b0b7207 */ /* 0x000fe20005800000 */
[----:B------:R-:W-:Y:S01]  /*0d00*/  IMAD.X R10, RZ, RZ, ~R3, P4 ;  /* 0x000000ffff0a7224 */ /* 0x000fe200020e0e03 */
[----:B------:R-:W-:Y:S01]  /*0d10*/  IADD3.X R5, PT, PT, RZ, RZ, R5, P2, P1 ;  /* 0x000000ffff057210 */ /* 0x000fe200017e2405 */
[----:B------:R-:W-:-:S03]  /*0d20*/  IMAD.WIDE.U32 R6, R9, UR4, RZ ;  /* 0x0000000409067c25 */ /* 0x000fc6000f8e00ff */
[----:B------:R-:W-:Y:S01]  /*0d30*/  SEL R10, R10, R3, !P3 ;  /* 0x000000030a0a7207 */ /* 0x000fe20005800000 */
[----:B------:R-:W-:Y:S01]  /*0d40*/  IMAD R8, R9, UR5, R7 ;  /* 0x0000000509087c24 */ /* 0x000fe2000f8e0207 */
[----:B------:R-:W-:Y:S02]  /*0d50*/  IADD3 R7, P0, PT, RZ, -R6, RZ ;  /* 0x80000006ff077210 */ /* 0x000fe40007f1e0ff */
[----:B------:R-:W-:Y:S01]  /*0d60*/  LOP3.LUT R3, R3, UR7, RZ, 0x3c, !PT ;  /* 0x0000000703037c12 */ /* 0x000fe2000f8e3cff */
[----:B------:R-:W-:Y:S02]  /*0d70*/  IMAD R6, R5, UR4, R8 ;  /* 0x0000000405067c24 */ /* 0x000fe4000f8e0208 */
[----:B------:R-:W-:-:S04]  /*0d80*/  IMAD.HI.U32 R8, R9, R7, RZ ;  /* 0x0000000709087227 */ /* 0x000fc800078e00ff */
[----:B------:R-:W-:-:S04]  /*0d90*/  IMAD.X R6, RZ, RZ, ~R6, P0 ;  /* 0x000000ffff067224 */ /* 0x000fc800000e0e06 */
[----:B------:R-:W-:-:S04]  /*0da0*/  IMAD.WIDE.U32 R8, P0, R9, R6, R8 ;  /* 0x0000000609087225 */ /* 0x000fc80007800008 */
[----:B------:R-:W-:-:S04]  /*0db0*/  IMAD.HI.U32 R7, P1, R5, R7, R8 ;  /* 0x0000000705077227 */ /* 0x000fc80007820008 */
[CC--:B------:R-:W-:Y:S02]  /*0dc0*/  IMAD R8, R5.reuse, R6.reuse, RZ ;  /* 0x0000000605087224 */ /* 0x0c0fe400078e02ff */
[----:B------:R-:W-:-:S03]  /*0dd0*/  IMAD.HI.U32 R6, R5, R6, RZ ;  /* 0x0000000605067227 */ /* 0x000fc600078e00ff */
[----:B------:R-:W-:Y:S02]  /*0de0*/  IADD3 R7, P2, PT, R8, R7, RZ ;  /* 0x0000000708077210 */ /* 0x000fe40007f5e0ff */
[----:B------:R-:W-:-:S03]  /*0df0*/  IADD3.X R5, PT, PT, R6, R5, RZ, P0, !PT ;  /* 0x0000000506057210 */ /* 0x000fc600007fe4ff */
[----:B------:R-:W-:Y:S01]  /*0e00*/  IMAD.HI.U32 R4, R7, R11, RZ ;  /* 0x0000000b07047227 */ /* 0x000fe200078e00ff */
[----:B------:R-:W-:-:S03]  /*0e10*/  IADD3.X R9, PT, PT, RZ, RZ, R5, P2, P1 ;  /* 0x000000ffff097210 */ /* 0x000fc600017e2405 */
[----:B------:R-:W-:Y:S02]  /*0e20*/  IMAD.MOV.U32 R5, RZ, RZ, RZ ;  /* 0x000000ffff057224 */ /* 0x000fe400078e00ff */
[----:B------:R-:W-:-:S04]  /*0e30*/  IMAD.HI.U32 R6, R9, R10, RZ ;  /* 0x0000000a09067227 */ /* 0x000fc800078e00ff */
[----:B------:R-:W-:-:S04]  /*0e40*/  IMAD.WIDE.U32 R4, R7, R10, R4 ;  /* 0x0000000a07047225 */ /* 0x000fc800078e0004 */
[C---:B------:R-:W-:Y:S02]  /*0e50*/  IMAD R7, R9.reuse, R10, RZ ;  /* 0x0000000a09077224 */ /* 0x040fe400078e02ff */
[----:B------:R-:W-:-:S04]  /*0e60*/  IMAD.HI.U32 R4, P0, R9, R11, R4 ;  /* 0x0000000b09047227 */ /* 0x000fc80007800004 */
[----:B------:R-:W-:Y:S01]  /*0e70*/  IMAD.X R6, RZ, RZ, R6, P0 ;  /* 0x000000ffff067224 */ /* 0x000fe200000e0606 */
[----:B------:R-:W-:-:S04]  /*0e80*/  IADD3 R7, P1, PT, R7, R4, RZ ;  /* 0x0000000407077210 */ /* 0x000fc80007f3e0ff */
[----:B------:R-:W-:Y:S01]  /*0e90*/  IADD3.X R6, PT, PT, RZ, R6, RZ, P1, !PT ;  /* 0x00000006ff067210 */ /* 0x000fe20000ffe4ff */
[----:B------:R-:W-:-:S04]  /*0ea0*/  IMAD.WIDE.U32 R4, R7, UR4, RZ ;  /* 0x0000000407047c25 */ /* 0x000fc8000f8e00ff */
[C---:B------:R-:W-:Y:S01]  /*0eb0*/  IMAD R5, R7.reuse, UR5, R5 ;  /* 0x0000000507057c24 */ /* 0x040fe2000f8e0205 */
[----:B------:R-:W-:Y:S02]  /*0ec0*/  IADD3 R11, P1, PT, -R4, R11, RZ ;  /* 0x0000000b040b7210 */ /* 0x000fe40007f3e1ff */
[----:B------:R-:W-:Y:S01]  /*0ed0*/  IADD3 R4, P2, PT, R7, 0x1, RZ ;  /* 0x0000000107047810 */ /* 0x000fe20007f5e0ff */
[----:B------:R-:W-:Y:S01]  /*0ee0*/  IMAD R5, R6, UR4, R5 ;  /* 0x0000000406057c24 */ /* 0x000fe2000f8e0205 */
[----:B------:R-:W-:-:S03]  /*0ef0*/  ISETP.GE.U32.AND P0, PT, R11, UR4, PT ;  /* 0x000000040b007c0c */ /* 0x000fc6000bf06070 */
[----:B------:R-:W-:Y:S01]  /*0f00*/  IMAD.X R10, R10, 0x1, ~R5, P1 ;  /* 0x000000010a0a7824 */ /* 0x000fe200008e0e05 */
[----:B------:R-:W-:Y:S02]  /*0f10*/  IADD3 R8, P1, PT, R11, -UR4, RZ ;  /* 0x800000040b087c10 */ /* 0x000fe4000ff3e0ff */
[----:B------:R-:W-:Y:S02]  /*0f20*/  IADD3.X R5, PT, PT, RZ, R6, RZ, P2, !PT ;  /* 0x00000006ff057210 */ /* 0x000fe400017fe4ff */
[C---:B------:R-:W-:Y:S02]  /*0f30*/  ISETP.GE.U32.AND.EX P0, PT, R10.reuse, UR5, PT, P0 ;  /* 0x000000050a007c0c */ /* 0x040fe4000bf06100 */
[----:B------:R-:W-:Y:S02]  /*0f40*/  IADD3.X R9, PT, PT, R10, ~UR5, RZ, P1, !PT ;  /* 0x800000050a097c10 */ /* 0x000fe40008ffe4ff */
[----:B------:R-:W-:Y:S02]  /*0f50*/  SEL R8, R8, R11, P0 ;  /* 0x0000000b08087207 */ /* 0x000fe40000000000 */
[----:B------:R-:W-:-:S02]  /*0f60*/  SEL R7, R4, R7, P0 ;  /* 0x0000000704077207 */ /* 0x000fc40000000000 */
[----:B------:R-:W-:Y:S02]  /*0f70*/  SEL R9, R9, R10, P0 ;  /* 0x0000000a09097207 */ /* 0x000fe40000000000 */
[----:B------:R-:W-:Y:S02]  /*0f80*/  ISETP.GE.U32.AND P1, PT, R8, UR4, PT ;  /* 0x0000000408007c0c */ /* 0x000fe4000bf26070 */
[----:B------:R-:W-:Y:S02]  /*0f90*/  SEL R6, R5, R6, P0 ;  /* 0x0000000605067207 */ /* 0x000fe40000000000 */
[----:B------:R-:W-:Y:S02]  /*0fa0*/  IADD3 R4, P2, PT, R7, 0x1, RZ ;  /* 0x0000000107047810 */ /* 0x000fe40007f5e0ff */
[----:B------:R-:W-:Y:S02]  /*0fb0*/  ISETP.GE.U32.AND.EX P0, PT, R9, UR5, PT, P1 ;  /* 0x0000000509007c0c */ /* 0x000fe4000bf06110 */
[----:B------:R-:W-:Y:S01]  /*0fc0*/  ISETP.GE.AND P1, PT, R3, RZ, PT ;  /* 0x000000ff0300720c */ /* 0x000fe20003f26270 */
[----:B------:R-:W-:Y:S01]  /*0fd0*/  IMAD.X R5, RZ, RZ, R6, P2 ;  /* 0x000000ffff057224 */ /* 0x000fe200010e0606 */
[----:B------:R-:W-:Y:S01]  /*0fe0*/  SEL R4, R4, R7, P0 ;  /* 0x0000000704047207 */ /* 0x000fe20000000000 */
[----:B------:R-:W-:-:S03]  /*0ff0*/  IMAD.MOV.U32 R3, RZ, RZ, 0x0 ;  /* 0x00000000ff037424 */ /* 0x000fc600078e00ff */
[----:B------:R-:W-:Y:S02]  /*1000*/  SEL R5, R5, R6, P0 ;  /* 0x0000000605057207 */ /* 0x000fe40000000000 */
[-C--:B------:R-:W-:Y:S02]  /*1010*/  IADD3 R7, P2, PT, RZ, -R4.reuse, RZ ;  /* 0x80000004ff077210 */ /* 0x080fe40007f5e0ff */
[----:B------:R-:W-:Y:S02]  /*1020*/  ISETP.NE.U32.AND P0, PT, RZ, UR6, PT ;  /* 0x00000006ff007c0c */ /* 0x000fe4000bf05070 */
[----:B------:R-:W-:Y:S02]  /*1030*/  IADD3.X R6, PT, PT, RZ, ~R5, RZ, P2, !PT ;  /* 0x80000005ff067210 */ /* 0x000fe400017fe4ff */
[----:B------:R-:W-:Y:S02]  /*1040*/  ISETP.NE.AND.EX P0, PT, RZ, UR7, PT, P0 ;  /* 0x00000007ff007c0c */ /* 0x000fe4000bf05300 */
[----:B------:R-:W-:-:S02]  /*1050*/  SEL R4, R7, R4, !P1 ;  /* 0x0000000407047207 */ /* 0x000fc40004800000 */
[----:B------:R-:W-:Y:S02]  /*1060*/  SEL R5, R6, R5, !P1 ;  /* 0x0000000506057207 */ /* 0x000fe40004800000 */
[----:B------:R-:W-:Y:S02]  /*1070*/  SEL R4, R4, 0xffffffff, P0 ;  /* 0xffffffff04047807 */ /* 0x000fe40000000000 */
[----:B------:R-:W-:Y:S01]  /*1080*/  SEL R5, R5, 0xffffffff, P0 ;  /* 0xffffffff05057807 */ /* 0x000fe20000000000 */
[----:B------:R-:W-:Y:S06]  /*1090*/  RET.REL.NODEC R2 `(_Z13decryptKernelxxxxPxS_i) ;  /* 0xffffffec02d87950 */ /* 0x000fec0003c3ffff */
        .weak           $__internal_3_$__cuda_sm20_rem_s64
        .type           $__internal_3_$__cuda_sm20_rem_s64,@function
        .size           $__internal_3_$__cuda_sm20_rem_s64,(.L_x_65 - $__internal_3_$__cuda_sm20_rem_s64)
$__internal_3_$__cuda_sm20_rem_s64:
[----:B------:R-:W-:Y:S02]  /*10a0*/  IADD3 R5, P1, PT, RZ, -R10, RZ ;  /* 0x8000000aff057210 */ /* 0x000fe40007f3e0ff */
[----:B------:R-:W-:Y:S02]  /*10b0*/  ISETP.GE.AND P0, PT, R8, RZ, PT ;  /* 0x000000ff0800720c */ /* 0x000fe40003f06270 */
[----:B------:R-:W-:Y:S02]  /*10c0*/  IADD3.X R13, PT, PT, RZ, ~R8, RZ, P1, !PT ;  /* 0x80000008ff0d7210 */ /* 0x000fe40000ffe4ff */
        /* <DEDUP_REMOVED lines=10> */
[----:B------:R-:W-:-:S03]  /*1170*/  IMAD.HI.U32 R16, R12, R19, RZ ;  /* 0x000000130c107227 */ /* 0x000fc600078e00ff */
[----:B------:R-:W-:Y:S01]  /*1180*/  IADD3.X R21, PT, PT, RZ, ~R17, RZ, P0, !PT ;  /* 0x80000011ff157210 */ /* 0x000fe200007fe4ff */
[----:B------:R-:W-:-:S04]  /*1190*/  IMAD.MOV.U32 R17, RZ, RZ, R12 ;  /* 0x000000ffff117224 */ /* 0x000fc800078e000c */
[----:B------:R-:W-:-:S04]  /*11a0*/  IMAD.WIDE.U32 R16, P0, R12, R21, R16 ;  /* 0x000000150c107225 */ /* 0x000fc80007800010 */
[C---:B------:R-:W-:Y:S02]  /*11b0*/  IMAD R15, R13.reuse, R21, RZ ;  /* 0x000000150d0f7224 */ /* 0x040fe400078e02ff */
[----:B------:R-:W-:-:S04]  /*11c0*/  IMAD.HI.U32 R16, P1, R13, R19, R16 ;  /* 0x000000130d107227 */ /* 0x000fc80007820010 */
[----:B------:R-:W-:Y:S01]  /*11d0*/  IMAD.HI.U32 R19, R13, R21, RZ ;  /* 0x000000150d137227 */ /* 0x000fe200078e00ff */
[----:B------:R-:W-:Y:S02]  /*11e0*/  IADD3 R17, P2, PT, R15, R16, RZ ;  /* 0x000000100f117210 */ /* 0x000fe40007f5e0ff */
[----:B------:R-:W-:Y:S02]  /*11f0*/  IADD3 R15, P4, PT, RZ, -R14, RZ ;  /* 0x8000000eff0f7210 */ /* 0x000fe40007f9e0ff */
[----:B------:R-:W-:Y:S01]  /*1200*/  IADD3.X R19, PT, PT, R19, R13, RZ, P0, !PT ;  /* 0x0000000d13137210 */ /* 0x000fe200007fe4ff */
[----:B------:R-:W-:-:S03]  /*1210*/  IMAD.WIDE.U32 R12, R17, R4, RZ ;  /* 0x00000004110c7225 */ /* 0x000fc600078e00ff */
[----:B------:R-:W-:Y:S01]  /*1220*/  IADD3.X R19, PT, PT, RZ, RZ, R19, P2, P1 ;  /* 0x000000ffff137210 */ /* 0x000fe200017e2413 */
[----:B------:R-:W-:Y:S01]  /*1230*/  IMAD R13, R17, R5, R13 ;  /* 0x00000005110d7224 */ /* 0x000fe200078e020d */
[----:B------:R-:W-:Y:S02]  /*1240*/  IADD3 R21, P0, PT, RZ, -R12, RZ ;  /* 0x8000000cff157210 */ /* 0x000fe40007f1e0ff */
[----:B------:R-:W-:Y:S01]  /*1250*/  ISETP.GE.AND P1, PT, R11, RZ, PT ;  /* 0x000000ff0b00720c */ /* 0x000fe20003f26270 */
[----:B------:R-:W-:Y:S02]  /*1260*/  IMAD R13, R19, R4, R13 ;  /* 0x00000004130d7224 */ /* 0x000fe400078e020d */
[----:B------:R-:W-:Y:S01]  /*1270*/  IMAD.HI.U32 R16, R17, R21, RZ ;  /* 0x0000001511107227 */ /* 0x000fe200078e00ff */
[----:B------:R-:W-:-:S03]  /*1280*/  SEL R15, R15, R14, !P1 ;  /* 0x0000000e0f0f7207 */ /* 0x000fc60004800000 */
[----:B------:R-:W-:-:S04]  /*1290*/  IMAD.X R12, RZ, RZ, ~R13, P0 ;  /* 0x000000ffff0c7224 */ /* 0x000fc800000e0e0d */
[----:B------:R-:W-:-:S04]  /*12a0*/  IMAD.WIDE.U32 R16, P0, R17, R12, R16 ;  /* 0x0000000c11107225 */ /* 0x000fc80007800010 */
[C---:B------:R-:W-:Y:S02]  /*12b0*/  IMAD R13, R19.reuse, R12, RZ ;  /* 0x0000000c130d7224 */ /* 0x040fe400078e02ff */
[----:B------:R-:W-:-:S04]  /*12c0*/  IMAD.HI.U32 R16, P2, R19, R21, R16 ;  /* 0x0000001513107227 */ /* 0x000fc80007840010 */
[----:B------:R-:W-:Y:S01]  /*12d0*/  IMAD.HI.U32 R12, R19, R12, RZ ;  /* 0x0000000c130c7227 */ /* 0x000fe200078e00ff */
[----:B------:R-:W-:Y:S02]  /*12e0*/  IADD3 R14, P3, PT, R13, R16, RZ ;  /* 0x000000100d0e7210 */ /* 0x000fe40007f7e0ff */
[----:B------:R-:W-:Y:S01]  /*12f0*/  IADD3.X R16, PT, PT, RZ, ~R11, RZ, P4, !PT ;  /* 0x8000000bff107210 */ /* 0x000fe200027fe4ff */
[----:B------:R-:W-:Y:S01]  /*1300*/  IMAD.X R19, R12, 0x1, R19, P0 ;  /* 0x000000010c137824 */ /* 0x000fe200000e0613 */
[----:B------:R-:W-:Y:S01]  /*1310*/  MOV R13, RZ ;  /* 0x000000ff000d7202 */ /* 0x000fe20000000f00 */
[----:B------:R-:W-:Y:S01]  /*1320*/  IMAD.HI.U32 R12, R14, R15, RZ ;  /* 0x0000000f0e0c7227 */ /* 0x000fe200078e00ff */
[----:B------:R-:W-:Y:S02]  /*1330*/  SEL R11, R16, R11, !P1 ;  /* 0x0000000b100b7207 */ /* 0x000fe40004800000 */
[----:B------:R-:W-:-:S03]  /*1340*/  IADD3.X R16, PT, PT, RZ, RZ, R19, P3, P2 ;  /* 0x000000ffff107210 */ /* 0x000fc60001fe4413 */
[----:B------:R-:W-:-:S04]  /*1350*/  IMAD.WIDE.U32 R12, R14, R11, R12 ;  /* 0x0000000b0e0c7225 */ /* 0x000fc800078e000c */
[C---:B------:R-:W-:Y:S02]  /*1360*/  IMAD R17, R16.reuse, R11, RZ ;  /* 0x0000000b10117224 */ /* 0x040fe400078e02ff */
[----:B------:R-:W-:-:S04]  /*1370*/  IMAD.HI.U32 R12, P0, R16, R15, R12 ;  /* 0x0000000f100c7227 */ /* 0x000fc8000780000c */
[----:B------:R-:W-:Y:S01]  /*1380*/  IMAD.HI.U32 R14, R16, R11, RZ ;  /* 0x0000000b100e7227 */ /* 0x000fe200078e00ff */
[----:B------:R-:W-:-:S03]  /*1390*/  IADD3 R17, P2, PT, R17, R12, RZ ;  /* 0x0000000c11117210 */ /* 0x000fc60007f5e0ff */
[----:B------:R-:W-:Y:S02]  /*13a0*/  IMAD.X R14, RZ, RZ, R14, P0 ;  /* 0x000000ffff0e7224 */ /* 0x000fe400000e060e */
[----:B------:R-:W-:-:S03]  /*13b0*/  IMAD.WIDE.U32 R12, R17, R4, RZ ;  /* 0x00000004110c7225 */ /* 0x000fc600078e00ff */
[----:B------:R-:W-:Y:S01]  /*13c0*/  IADD3.X R19, PT, PT, RZ, R14, RZ, P2, !PT ;  /* 0x0000000eff137210 */ /* 0x000fe200017fe4ff */
[----:B------:R-:W-:Y:S01]  /*13d0*/  IMAD R17, R17, R5, R13 ;  /* 0x0000000511117224 */ /* 0x000fe200078e020d */
[----:B------:R-:W-:-:S03]  /*13e0*/  IADD3 R21, P2, PT, -R12, R15, RZ ;  /* 0x0000000f0c157210 */ /* 0x000fc60007f5e1ff */
[-C--:B------:R-:W-:Y:S01]  /*13f0*/  IMAD R12, R19, R4.reuse, R17 ;  /* 0x00000004130c7224 */ /* 0x080fe200078e0211 */
[----:B------:R-:W-:-:S03]  /*1400*/  ISETP.GE.U32.AND P0, PT, R21, R4, PT ;  /* 0x000000041500720c */ /* 0x000fc60003f06070 */
[----:B------:R-:W-:Y:S01]  /*1410*/  IMAD.X R11, R11, 0x1, ~R12, P2 ;  /* 0x000000010b0b7824 */ /* 0x000fe200010e0e0c */
[----:B------:R-:W-:-:S04]  /*1420*/  IADD3 R13, P2, PT, R21, -R4, RZ ;  /* 0x80000004150d7210 */ /* 0x000fc80007f5e0ff */
[CC--:B------:R-:W-:Y:S02]  /*1430*/  ISETP.GE.U32.AND.EX P0, PT, R11.reuse, R5.reuse, PT, P0 ;  /* 0x000000050b00720c */ /* 0x0c0fe40003f06100 */
[----:B------:R-:W-:Y:S02]  /*1440*/  IADD3.X R15, PT, PT, R11, ~R5, RZ, P2, !PT ;  /* 0x800000050b0f7210 */ /* 0x000fe400017fe4ff */
[----:B------:R-:W-:Y:S02]  /*1450*/  SEL R13, R13, R21, P0 ;  /* 0x000000150d0d7207 */ /* 0x000fe40000000000 */
[----:B------:R-:W-:Y:S02]  /*1460*/  SEL R15, R15, R11, P0 ;  /* 0x0000000b0f0f7207 */ /* 0x000fe40000000000 */
[CC--:B------:R-:W-:Y:S02]  /*1470*/  ISETP.GE.U32.AND P0, PT, R13.reuse, R4.reuse, PT ;  /* 0x000000040d00720c */ /* 0x0c0fe40003f06070 */
[----:B------:R-:W-:-:S02]  /*1480*/  IADD3 R4, P2, PT, R13, -R4, RZ ;  /* 0x800000040d047210 */ /* 0x000fc40007f5e0ff */
[----:B------:R-:W-:-:S03]  /*1490*/  ISETP.GE.U32.AND.EX P0, PT, R15, R5, PT, P0 ;  /* 0x000000050f00720c */ /* 0x000fc60003f06100 */
[----:B------:R-:W-:Y:S01]  /*14a0*/  IMAD.X R11, R15, 0x1, ~R5, P2 ;  /* 0x000000010f0b7824 */ /* 0x000fe200010e0e05 */
[----:B------:R-:W-:-:S04]  /*14b0*/  SEL R4, R4, R13, P0 ;  /* 0x0000000d04047207 */ /* 0x000fc80000000000 */
[----:B------:R-:W-:Y:S02]  /*14c0*/  SEL R11, R11, R15, P0 ;  /* 0x0000000f0b0b7207 */ /* 0x000fe40000000000 */
[----:B------:R-:W-:Y:S02]  /*14d0*/  ISETP.NE.U32.AND P0, PT, R10, RZ, PT ;  /* 0x000000ff0a00720c */ /* 0x000fe40003f05070 */
[-C--:B------:R-:W-:Y:S02]  /*14e0*/  IADD3 R5, P2, PT, RZ, -R4.reuse, RZ ;  /* 0x80000004ff057210 */ /* 0x080fe40007f5e0ff */
[----:B------:R-:W-:Y:S02]  /*14f0*/  ISETP.NE.AND.EX P0, PT, R8, RZ, PT, P0 ;  /* 0x000000ff0800720c */ /* 0x000fe40003f05300 */
[----:B------:R-:W-:Y:S01]  /*1500*/  SEL R8, R5, R4, !P1 ;  /* 0x0000000405087207 */ /* 0x000fe20004800000 */
[----:B------:R-:W-:Y:S01]  /*1510*/  HFMA2 R5, -RZ, RZ, 0, 0 ;  /* 0x00000000ff057431 */ /* 0x000fe200000001ff */
[----:B------:R-:W-:Y:S01]  /*1520*/  IADD3.X R10, PT, PT, RZ, ~R11, RZ, P2, !PT ;  /* 0x8000000bff0a7210 */ /* 0x000fe200017fe4ff */
[----:B------:R-:W-:Y:S01]  /*1530*/  IMAD.MOV.U32 R4, RZ, RZ, R6 ;  /* 0x000000ffff047224 */ /* 0x000fe200078e0006 */
[----:B------:R-:W-:-:S02]  /*1540*/  SEL R8, R8, 0xffffffff, P0 ;  /* 0xffffffff08087807 */ /* 0x000fc40000000000 */
[----:B------:R-:W-:-:S04]  /*1550*/  SEL R11, R10, R11, !P1 ;  /* 0x0000000b0a0b7207 */ /* 0x000fc80004800000 */
[----:B------:R-:W-:Y:S01]  /*1560*/  SEL R11, R11, 0xffffffff, P0 ;  /* 0xffffffff0b0b7807 */ /* 0x000fe20000000000 */
[----:B------:R-:W-:Y:S06]  /*1570*/  RET.REL.NODEC R4 `(_Z13decryptKernelxxxxPxS_i) ;  /* 0xffffffe804a07950 */ /* 0x000fec0003c3ffff */
.L_x_37:
        /* <DEDUP_REMOVED lines=16> */
.L_x_65:


//--------------------- .text._Z13encryptKernelxxxPxP17curandStateXORWOWS_i --------------------------
	.section	.text._Z13encryptKernelxxxPxP17curandStateXORWOWS_i,"ax",@progbits
	.align	128
        .global         _Z13encryptKernelxxxPxP17curandStateXORWOWS_i
        .type           _Z13encryptKernelxxxPxP17curandStateXORWOWS_i,@function
        .size           _Z13encryptKernelxxxPxP17curandStateXORWOWS_i,(.L_x_66 - _Z13encryptKernelxxxPxP17curandStateXORWOWS_i)
        .other          _Z13encryptKernelxxxPxP17curandStateXORWOWS_i,@"STO_CUDA_ENTRY STV_DEFAULT"
_Z13encryptKernelxxxPxP17curandStateXORWOWS_i:
.text._Z13encryptKernelxxxPxP17curandStateXORWOWS_i:
        /* <DEDUP_REMOVED lines=9> */
[----:B------:R-:W0:Y:S01]  /*0090*/  LDC.64 R10, c[0x0][0x3a0] ;  /* 0x0000e800ff0a7b82 */ /* 0x000e220000000a00 */
[----:B------:R-:W1:Y:S01]  /*00a0*/  LDCU.64 UR8, c[0x0][0x358] ;  /* 0x00006b00ff0877ac */ /* 0x000e620008000a00 */
[----:B0-----:R-:W-:-:S05]  /*00b0*/  IMAD.WIDE R10, R0, 0x30, R10 ;  /* 0x00000030000a7825 */ /* 0x001fca00078e020a */
[----:B-1----:R0:W5:Y:S04]  /*00c0*/  LDG.E R2, desc[UR8][R10.64+0x20] ;  /* 0x000020080a027981 */ /* 0x002168000c1e1900 */
[----:B------:R0:W5:Y:S04]  /*00d0*/  LDG.E.64 R12, desc[UR8][R10.64+0x28] ;  /* 0x000028080a0c7981 */ /* 0x000168000c1e1b00 */
[----:B------:R0:W5:Y:S04]  /*00e0*/  LDG.E.64 R26, desc[UR8][R10.64] ;  /* 0x000000080a1a7981 */ /* 0x000168000c1e1b00 */
[----:B------:R0:W5:Y:S04]  /*00f0*/  LDG.E.64 R14, desc[UR8][R10.64+0x8] ;  /* 0x000008080a0e7981 */ /* 0x000168000c1e1b00 */
[----:B------:R0:W5:Y:S04]  /*0100*/  LDG.E.64 R16, desc[UR8][R10.64+0x10] ;  /* 0x000010080a107981 */ /* 0x000168000c1e1b00 */
[----:B------:R0:W5:Y:S01]  /*0110*/  LDG.E.64 R18, desc[UR8][R10.64+0x18] ;  /* 0x000018080a127981 */ /* 0x000162000c1e1b00 */
[----:B------:R-:W-:Y:S01]  /*0120*/  BSSY.RECONVERGENT B0, `(.L_x_38) ;  /* 0x000005c000007945 */ /* 0x000fe20003800200 */
.L_x_46:
[----:B------:R-:W1:Y:S01]  /*0130*/  LDCU UR4, c[0x0][0x384] ;  /* 0x00007080ff0477ac */ /* 0x000e620008000800 */
[----:B-----5:R-:W-:Y:S01]  /*0140*/  SHF.R.U32.HI R4, RZ, 0x2, R27 ;  /* 0x00000002ff047819 */ /* 0x020fe2000001161b */
[----:B------:R-:W-:Y:S02]  /*0150*/  IMAD.SHL.U32 R6, R17, 0x10, RZ ;  /* 0x0000001011067824 */ /* 0x000fe400078e00ff */
[----:B------:R-:W-:Y:S01]  /*0160*/  VIADD R26, R26, 0x587c5 ;  /* 0x000587c51a1a7836 */ /* 0x000fe20000000000 */
[----:B------:R-:W-:Y:S02]  /*0170*/  LOP3.LUT R4, R4, R27, RZ, 0x3c, !PT ;  /* 0x0000001b04047212 */ /* 0x000fe400078e3cff */
[----:B------:R-:W-:Y:S01]  /*0180*/  MOV R27, R14 ;  /* 0x0000000e001b7202 */ /* 0x000fe20000000f00 */
[----:B------:R-:W-:Y:S01]  /*0190*/  IMAD.MOV.U32 R14, RZ, RZ, R15 ;  /* 0x000000ffff0e7224 */ /* 0x000fe200078e000f */
[----:B------:R-:W-:Y:S01]  /*01a0*/  MOV R15, R16 ;  /* 0x00000010000f7202 */ /* 0x000fe20000000f00 */
[----:B------:R-:W-:-:S02]  /*01b0*/  IMAD.SHL.U32 R3, R4, 0x2, RZ ;  /* 0x0000000204037824 */ /* 0x000fc400078e00ff */
[----:B------:R-:W-:-:S03]  /*01c0*/  IMAD.MOV.U32 R16, RZ, RZ, R17 ;  /* 0x000000ffff107224 */ /* 0x000fc600078e0011 */
[----:B------:R-:W-:Y:S01]  /*01d0*/  LOP3.LUT R3, R17, R6, R3, 0x96, !PT ;  /* 0x0000000611037212 */ /* 0x000fe200078e9603 */
[----:B-1----:R-:W-:-:S03]  /*01e0*/  UISETP.NE.U32.AND UP0, UPT, UR4, URZ, UPT ;  /* 0x000000ff0400728c */ /* 0x002fc6000bf05070 */
[----:B------:R-:W-:-:S04]  /*01f0*/  LOP3.LUT R3, R3, R4, RZ, 0x3c, !PT ;  /* 0x0000000403037212 */ /* 0x000fc800078e3cff */
[----:B------:R-:W-:Y:S01]  /*0200*/  MOV R17, R3 ;  /* 0x0000000300117202 */ /* 0x000fe20000000f00 */
[----:B------:R-:W-:Y:S01]  /*0210*/  IMAD.IADD R30, R3, 0x1, R26 ;  /* 0x00000001031e7824 */ /* 0x000fe200078e021a */
[----:B------:R-:W-:Y:S06]  /*0220*/  BRA.U UP0, `(.L_x_39) ;  /* 0x0000000100507547 */ /* 0x000fec000b800000 */
[----:B------:R-:W1:Y:S01]  /*0230*/  LDCU UR4, c[0x0][0x380] ;  /* 0x00007000ff0477ac */ /* 0x000e620008000800 */
[----:B------:R-:W-:Y:S01]  /*0240*/  IMAD.MOV.U32 R21, RZ, RZ, RZ ;  /* 0x000000ffff157224 */ /* 0x000fe200078e00ff */
[----:B-1----:R-:W1:Y:S01]  /*0250*/  I2F.U32.RP R3, UR4 ;  /* 0x0000000400037d06 */ /* 0x002e620008209000 */
[----:B------:R-:W-:-:S07]  /*0260*/  ISETP.NE.U32.AND P1, PT, RZ, UR4, PT ;  /* 0x00000004ff007c0c */ /* 0x000fce000bf25070 */
[----:B-1----:R-:W1:Y:S02]  /*0270*/  MUFU.RCP R3, R3 ;  /* 0x0000000300037308 */ /* 0x002e640000001000 */
[----:B-1----:R-:W-:-:S06]  /*0280*/  VIADD R4, R3, 0xffffffe ;  /* 0x0ffffffe03047836 */ /* 0x002fcc0000000000 */
[----:B------:R1:W2:Y:S02]  /*0290*/  F2I.FTZ.U32.TRUNC.NTZ R5, R4 ;  /* 0x0000000400057305 */ /* 0x0002a4000021f000 */
[----:B-1----:R-:W-:Y:S02]  /*02a0*/  HFMA2 R4, -RZ, RZ, 0, 0 ;  /* 0x00000000ff047431 */ /* 0x002fe400000001ff */
[----:B--2---:R-:W-:-:S04]  /*02b0*/  IMAD.MOV R7, RZ, RZ, -R5 ;  /* 0x000000ffff077224 */ /* 0x004fc800078e0a05 */
[----:B------:R-:W-:-:S04]  /*02c0*/  IMAD R7, R7, UR4, RZ ;  /* 0x0000000407077c24 */ /* 0x000fc8000f8e02ff */
[----:B------:R-:W-:-:S06]  /*02d0*/  IMAD.HI.U32 R5, R5, R7, R4 ;  /* 0x0000000705057227 */ /* 0x000fcc00078e0004 */
[----:B------:R-:W-:-:S04]  /*02e0*/  IMAD.HI.U32 R5, R5, R30, RZ ;  /* 0x0000001e05057227 */ /* 0x000fc800078e00ff */
[----:B------:R-:W-:-:S04]  /*02f0*/  IMAD.MOV R5, RZ, RZ, -R5 ;  /* 0x000000ffff057224 */ /* 0x000fc800078e0a05 */
[----:B------:R-:W-:-:S05]  /*0300*/  IMAD R20, R5, UR4, R30 ;  /* 0x0000000405147c24 */ /* 0x000fca000f8e021e */
[----:B------:R-:W-:-:S13]  /*0310*/  ISETP.GE.U32.AND P0, PT, R20, UR4, PT ;  /* 0x0000000414007c0c */ /* 0x000fda000bf06070 */
[----:B------:R-:W-:-:S05]  /*0320*/  @P0 VIADD R20, R20, -UR4 ;  /* 0x8000000414140c36 */ /* 0x000fca0008000000 */
[----:B------:R-:W-:-:S13]  /*0330*/  ISETP.GE.U32.AND P0, PT, R20, UR4, PT ;  /* 0x0000000414007c0c */ /* 0x000fda000bf06070 */
[----:B------:R-:W-:Y:S02]  /*0340*/  @P0 IADD3 R20, PT, PT, R20, -UR4, RZ ;  /* 0x8000000414140c10 */ /* 0x000fe4000fffe0ff */
[----:B------:R-:W-:Y:S01]  /*0350*/  @!P1 LOP3.LUT R20, RZ, UR4, RZ, 0x33, !PT ;  /* 0x00000004ff149c12 */ /* 0x000fe2000f8e33ff */
[----:B------:R-:W-:Y:S06]  /*0360*/  BRA `(.L_x_40) ;  /* 0x0000000000207947 */ /* 0x000fec0003800000 */
.L_x_39:
[----:B------:R-:W1:Y:S01]  /*0370*/  LDCU.64 UR4, c[0x0][0x380] ;  /* 0x00007000ff0477ac */ /* 0x000e620008000a00 */
[----:B------:R-:W-:Y:S01]  /*0380*/  IMAD.MOV.U32 R7, RZ, RZ, RZ ;  /* 0x000000ffff077224 */ /* 0x000fe200078e00ff */
[----:B------:R-:W-:Y:S01]  /*0390*/  MOV R4, 0x3d0 ;  /* 0x000003d000047802 */ /* 0x000fe20000000f00 */
[----:B-1----:R-:W-:Y:S01]  /*03a0*/  IMAD.U32 R8, RZ, RZ, UR4 ;  /* 0x00000004ff087e24 */ /* 0x002fe2000f8e00ff */
[----:B------:R-:W-:-:S07]  /*03b0*/  MOV R5, UR5 ;  /* 0x0000000500057c02 */ /* 0x000fce0008000f00 */
[----:B0-----:R-:W-:Y:S05]  /*03c0*/  CALL.REL.NOINC `($__internal_4_$__cuda_sm20_rem_s64) ;  /* 0x0000000c00ac7944 */ /* 0x001fea0003c00000 */
[----:B------:R-:W-:Y:S01]  /*03d0*/  IMAD.MOV.U32 R20, RZ, RZ, R7 ;  /* 0x000000ffff147224 */ /* 0x000fe200078e0007 */
[----:B------:R-:W-:-:S07]  /*03e0*/  MOV R21, R8 ;  /* 0x0000000800157202 */ /* 0x000fce0000000f00 */
.L_x_40:
[----:B------:R-:W1:Y:S01]  /*03f0*/  LDCU.64 UR4, c[0x0][0x380] ;  /* 0x00007000ff0477ac */ /* 0x000e620008000a00 */
[----:B------:R-:W-:Y:S01]  /*0400*/  BSSY.RECONVERGENT B1, `(.L_x_41) ;  /* 0x000002a000017945 */ /* 0x000fe20003800200 */
[----:B------:R-:W-:Y:S02]  /*0410*/  IMAD.MOV.U32 R30, RZ, RZ, R20 ;  /* 0x000000ffff1e7224 */ /* 0x000fe400078e0014 */
[----:B------:R-:W-:Y:S01]  /*0420*/  IMAD.MOV.U32 R7, RZ, RZ, R21 ;  /* 0x000000ffff077224 */ /* 0x000fe200078e0015 */
[----:B-1----:R-:W-:Y:S01]  /*0430*/  MOV R4, UR4 ;  /* 0x0000000400047c02 */ /* 0x002fe20008000f00 */
[----:B------:R-:W-:-:S07]  /*0440*/  IMAD.U32 R5, RZ, RZ, UR5 ;  /* 0x00000005ff057e24 */ /* 0x000fce000f8e00ff */
.L_x_45:
[-C--:B------:R-:W-:Y:S01]  /*0450*/  LOP3.LUT R3, R7, R5.reuse, RZ, 0xfc, !PT ;  /* 0x0000000507037212 */ /* 0x080fe200078efcff */
[----:B------:R-:W-:Y:S01]  /*0460*/  BSSY.RECONVERGENT B2, `(.L_x_42) ;  /* 0x000001e000027945 */ /* 0x000fe20003800200 */
[----:B------:R-:W-:Y:S02]  /*0470*/  IMAD.MOV.U32 R6, RZ, RZ, R4 ;  /* 0x000000ffff067224 */ /* 0x000fe400078e0004 */
[----:B------:R-:W-:Y:S02]  /*0480*/  ISETP.NE.U32.AND P0, PT, R3, RZ, PT ;  /* 0x000000ff0300720c */ /* 0x000fe40003f05070 */
[----:B------:R-:W-:-:S11]  /*0490*/  MOV R3, R5 ;  /* 0x0000000500037202 */ /* 0x000fd60000000f00 */
[----:B------:R-:W-:Y:S05]  /*04a0*/  @P0 BRA `(.L_x_43) ;  /* 0x0000000000500947 */ /* 0x000fea0003800000 */
[----:B------:R-:W1:Y:S01]  /*04b0*/  I2F.U32.RP R5, R4 ;  /* 0x0000000400057306 */ /* 0x000e620000209000 */
[----:B------:R-:W-:-:S07]  /*04c0*/  ISETP.NE.U32.AND P1, PT, R4, RZ, PT ;  /* 0x000000ff0400720c */ /* 0x000fce0003f25070 */
[----:B-1----:R-:W1:Y:S02]  /*04d0*/  MUFU.RCP R5, R5 ;  /* 0x0000000500057308 */ /* 0x002e640000001000 */
[----:B-1----:R-:W-:Y:S02]  /*04e0*/  VIADD R8, R5, 0xffffffe ;  /* 0x0ffffffe05087836 */ /* 0x002fe40000000000 */
[----:B------:R-:W-:-:S04]  /*04f0*/  IMAD.MOV.U32 R5, RZ, RZ, RZ ;  /* 0x000000ffff057224 */ /* 0x000fc800078e00ff */
[----:B------:R1:W2:Y:S02]  /*0500*/  F2I.FTZ.U32.TRUNC.NTZ R9, R8 ;  /* 0x0000000800097305 */ /* 0x0002a4000021f000 */
[----:B-1----:R-:W-:Y:S02]  /*0510*/  HFMA2 R8, -RZ, RZ, 0, 0 ;  /* 0x00000000ff087431 */ /* 0x002fe400000001ff */
[----:B--2---:R-:W-:-:S04]  /*0520*/  IMAD.MOV R7, RZ, RZ, -R9 ;  /* 0x000000ffff077224 */ /* 0x004fc800078e0a09 */
[----:B------:R-:W-:-:S04]  /*0530*/  IMAD R7, R7, R4, RZ ;  /* 0x0000000407077224 */ /* 0x000fc800078e02ff */
[----:B------:R-:W-:-:S06]  /*0540*/  IMAD.HI.U32 R9, R9, R7, R8 ;  /* 0x0000000709097227 */ /* 0x000fcc00078e0008 */
[----:B------:R-:W-:-:S04]  /*0550*/  IMAD.HI.U32 R9, R9, R30, RZ ;  /* 0x0000001e09097227 */ /* 0x000fc800078e00ff */
[----:B------:R-:W-:-:S04]  /*0560*/  IMAD.MOV R9, RZ, RZ, -R9 ;  /* 0x000000ffff097224 */ /* 0x000fc800078e0a09 */
[----:B------:R-:W-:-:S05]  /*0570*/  IMAD R7, R4, R9, R30 ;  /* 0x0000000904077224 */ /* 0x000fca00078e021e */
[----:B------:R-:W-:-:S13]  /*0580*/  ISETP.GE.U32.AND P0, PT, R7, R4, PT ;  /* 0x000000040700720c */ /* 0x000fda0003f06070 */
[----:B------:R-:W-:-:S05]  /*0590*/  @P0 IMAD.IADD R7, R7, 0x1, -R4 ;  /* 0x0000000107070824 */ /* 0x000fca00078e0a04 */
[----:B------:R-:W-:-:S13]  /*05a0*/  ISETP.GE.U32.AND P0, PT, R7, R4, PT ;  /* 0x000000040700720c */ /* 0x000fda0003f06070 */
[-C--:B------:R-:W-:Y:S02]  /*05b0*/  @P0 IADD3 R7, PT, PT, R7, -R4.reuse, RZ ;  /* 0x8000000407070210 */ /* 0x080fe40007ffe0ff */
[----:B------:R-:W-:-:S05]  /*05c0*/  @!P1 LOP3.LUT R7, RZ, R4, RZ, 0x33, !PT ;  /* 0x00000004ff079212 */ /* 0x000fca00078e33ff */
[----:B------:R-:W-:Y:S01]  /*05d0*/  IMAD.MOV.U32 R4, RZ, RZ, R7 ;  /* 0x000000ffff047224 */ /* 0x000fe200078e0007 */
[----:B------:R-:W-:Y:S06]  /*05e0*/  BRA `(.L_x_44) ;  /* 0x0000000000147947 */ /* 0x000fec0003800000 */
.L_x_43:
[----:B------:R-:W-:Y:S02]  /*05f0*/  MOV R8, R4 ;  /* 0x0000000400087202 */ /* 0x000fe40000000f00 */
[----:B------:R-:W-:-:S07]  /*0600*/  MOV R4, 0x620 ;  /* 0x0000062000047802 */ /* 0x000fce0000000f00 */
[----:B0-----:R-:W-:Y:S05]  /*0610*/  CALL.REL.NOINC `($__internal_4_$__cuda_sm20_rem_s64) ;  /* 0x0000000c00187944 */ /* 0x001fea0003c00000 */
[----:B------:R-:W-:Y:S02]  /*0620*/  IMAD.MOV.U32 R4, RZ, RZ, R7 ;  /* 0x000000ffff047224 */ /* 0x000fe400078e0007 */
[----:B------:R-:W-:-:S07]  /*0630*/  IMAD.MOV.U32 R5, RZ, RZ, R8 ;  /* 0x000000ffff057224 */ /* 0x000fce00078e0008 */
.L_x_44:
[----:B------:R-:W-:Y:S05]  /*0640*/  BSYNC.RECONVERGENT B2 ;  /* 0x0000000000027941 */ /* 0x000fea0003800200 */
.L_x_42:
[----:B------:R-:W-:Y:S01]  /*0650*/  ISETP.NE.U32.AND P0, PT, R4, RZ, PT ;  /* 0x000000ff0400720c */ /* 0x000fe20003f05070 */
[----:B------:R-:W-:Y:S01]  /*0660*/  IMAD.MOV.U32 R7, RZ, RZ, R3 ;  /* 0x000000ffff077224 */ /* 0x000fe200078e0003 */
[----:B------:R-:W-:Y:S02]  /*0670*/  MOV R30, R6 ;  /* 0x00000006001e7202 */ /* 0x000fe40000000f00 */
[----:B------:R-:W-:-:S13]  /*0680*/  ISETP.NE.AND.EX P0, PT, R5, RZ, PT, P0 ;  /* 0x000000ff0500720c */ /* 0x000fda0003f05300 */
[----:B------:R-:W-:Y:S05]  /*0690*/  @P0 BRA `(.L_x_45) ;  /* 0xfffffffc006c0947 */ /* 0x000fea000383ffff */
[----:B------:R-:W-:Y:S05]  /*06a0*/  BSYNC.RECONVERGENT B1 ;  /* 0x0000000000017941 */ /* 0x000fea0003800200 */
.L_x_41:
[----:B------:R-:W-:-:S04]  /*06b0*/  ISETP.NE.U32.AND P0, PT, R6, 0x1, PT ;  /* 0x000000010600780c */ /* 0x000fc80003f05070 */
[----:B------:R-:W-:-:S13]  /*06c0*/  ISETP.NE.AND.EX P0, PT, R3, RZ, PT, P0 ;  /* 0x000000ff0300720c */ /* 0x000fda0003f05300 */
[----:B------:R-:W-:Y:S05]  /*06d0*/  @P0 BRA `(.L_x_46) ;  /* 0xfffffff800940947 */ /* 0x000fea000383ffff */
[----:B------:R-:W-:Y:S05]  /*06e0*/  BSYNC.RECONVERGENT B0 ;  /* 0x0000000000007941 */ /* 0x000fea0003800200 */
.L_x_38:
[----:B------:R-:W1:Y:S01]  /*06f0*/  LDC.64 R4, c[0x0][0x398] ;  /* 0x0000e600ff047b82 */ /* 0x000e620000000a00 */
[----:B------:R2:W-:Y:S01]  /*0700*/  STG.E.64 desc[UR8][R10.64+0x8], R14 ;  /* 0x0000080e0a007986 */ /* 0x0005e2000c101b08 */
[----:B------:R-:W3:Y:S03]  /*0710*/  LDCU.64 UR10, c[0x0][0x380] ;  /* 0x00007000ff0a77ac */ /* 0x000ee60008000a00 */
[----:B------:R2:W-:Y:S01]  /*0720*/  STG.E.64 desc[UR8][R10.64+0x10], R16 ;  /* 0x000010100a007986 */ /* 0x0005e2000c101b08 */
[----:B------:R-:W4:Y:S03]  /*0730*/  LDCU UR4, c[0x0][0x394] ;  /* 0x00007280ff0477ac */ /* 0x000f260008000800 */
[----:B------:R2:W-:Y:S04]  /*0740*/  STG.E.64 desc[UR8][R10.64+0x18], R18 ;  /* 0x000018120a007986 */ /* 0x0005e8000c101b08 */
[----:B------:R2:W-:Y:S04]  /*0750*/  STG.E.64 desc[UR8][R10.64+0x28], R12 ;  /* 0x0000280c0a007986 */ /* 0x0005e8000c101b08 */
[----:B------:R2:W-:Y:S04]  /*0760*/  STG.E desc[UR8][R10.64+0x20], R2 ;  /* 0x000020020a007986 */ /* 0x0005e8000c101908 */
[----:B------:R2:W-:Y:S01]  /*0770*/  STG.E.64 desc[UR8][R10.64], R26 ;  /* 0x0000001a0a007986 */ /* 0x0005e2000c101b08 */
[----:B-1----:R-:W-:-:S06]  /*0780*/  IMAD.WIDE R4, R0, 0x8, R4 ;  /* 0x0000000800047825 */ /* 0x002fcc00078e0204 */
[----:B------:R-:W3:Y:S01]  /*0790*/  LDG.E.64 R4, desc[UR8][R4.64] ;  /* 0x0000000804047981 */ /* 0x000ee2000c1e1b00 */
[----:B------:R-:W-:Y:S02]  /*07a0*/  HFMA2 R31, -RZ, RZ, 0, 0 ;  /* 0x00000000ff1f7431 */ /* 0x000fe400000001ff */
[----:B------:R-:W-:Y:S01]  /*07b0*/  IMAD.MOV.U32 R30, RZ, RZ, 0x1 ;  /* 0x00000001ff1e7424 */ /* 0x000fe200078e00ff */
[----:B------:R-:W-:Y:S01]  /*07c0*/  BSSY.RECONVERGENT B0, `(.L_x_47) ;  /* 0x0000024000007945 */ /* 0x000fe20003800200 */
[----:B---3--:R-:W-:Y:S02]  /*07d0*/  IMAD R3, R5, UR10, RZ ;  /* 0x0000000a05037c24 */ /* 0x008fe4000f8e02ff */
[----:B------:R-:W-:-:S04]  /*07e0*/  IMAD.WIDE.U32 R30, R4, UR10, R30 ;  /* 0x0000000a041e7c25 */ /* 0x000fc8000f8e001e */
[----:B------:R-:W-:-:S04]  /*07f0*/  IMAD R3, R4, UR11, R3 ;  /* 0x0000000b04037c24 */ /* 0x000fc8000f8e0203 */
[----:B------:R-:W-:-:S05]  /*0800*/  IMAD.IADD R7, R31, 0x1, R3 ;  /* 0x000000011f077824 */ /* 0x000fca00078e0203 */
[----:B----4-:R-:W-:-:S04]  /*0810*/  LOP3.LUT R3, R7, UR4, RZ, 0xfc, !PT ;  /* 0x0000000407037c12 */ /* 0x010fc8000f8efcff */
[----:B------:R-:W-:-:S13]  /*0820*/  ISETP.NE.U32.AND P0, PT, R3, RZ, PT ;  /* 0x000000ff0300720c */ /* 0x000fda0003f05070 */
[----:B--2---:R-:W-:Y:S05]  /*0830*/  @P0 BRA `(.L_x_48) ;  /* 0x0000000000540947 */ /* 0x004fea0003800000 */
[----:B------:R-:W1:Y:S02]  /*0840*/  LDCU UR4, c[0x0][0x390] ;  /* 0x00007200ff0477ac */ /* 0x000e640008000800 */
[----:B-1----:R-:W1:Y:S01]  /*0850*/  I2F.U32.RP R4, UR4 ;  /* 0x0000000400047d06 */ /* 0x002e620008209000 */
[----:B------:R-:W-:-:S07]  /*0860*/  ISETP.NE.U32.AND P1, PT, RZ, UR4, PT ;  /* 0x00000004ff007c0c */ /* 0x000fce000bf25070 */
[----:B-1----:R-:W1:Y:S02]  /*0870*/  MUFU.RCP R4, R4 ;  /* 0x0000000400047308 */ /* 0x002e640000001000 */
[----:B-1----:R-:W-:-:S06]  /*0880*/  VIADD R2, R4, 0xffffffe ;  /* 0x0ffffffe04027836 */ /* 0x002fcc0000000000 */
[----:B------:R1:W2:Y:S02]  /*0890*/  F2I.FTZ.U32.TRUNC.NTZ R3, R2 ;  /* 0x0000000200037305 */ /* 0x0002a4000021f000 */
[----:B-1----:R-:W-:Y:S01]  /*08a0*/  IMAD.MOV.U32 R2, RZ, RZ, RZ ;  /* 0x000000ffff027224 */ /* 0x002fe200078e00ff */
[----:B--2---:R-:W-:-:S05]  /*08b0*/  IADD3 R5, PT, PT, RZ, -R3, RZ ;  /* 0x80000003ff057210 */ /* 0x004fca0007ffe0ff */
        /* <DEDUP_REMOVED lines=10> */
[----:B------:R-:W-:-:S04]  /*0960*/  @!P1 LOP3.LUT R30, RZ, UR4, RZ, 0x33, !PT ;  /* 0x00000004ff1e9c12 */ /* 0x000fc8000f8e33ff */
[----:B------:R-:W-:Y:S01]  /*0970*/  MOV R2, R30 ;  /* 0x0000001e00027202 */ /* 0x000fe20000000f00 */
[----:B------:R-:W-:Y:S06]  /*0980*/  BRA `(.L_x_49) ;  /* 0x00000000001c7947 */ /* 0x000fec0003800000 */
.L_x_48:
[----:B------:R-:W1:Y:S01]  /*0990*/  LDCU.64 UR4, c[0x0][0x390] ;  /* 0x00007200ff0477ac */ /* 0x000e620008000a00 */
[----:B------:R-:W-:Y:S02]  /*09a0*/  MOV R4, 0x9e0 ;  /* 0x000009e000047802 */ /* 0x000fe40000000f00 */
[----:B-1----:R-:W-:Y:S01]  /*09b0*/  MOV R8, UR4 ;  /* 0x0000000400087c02 */ /* 0x002fe20008000f00 */
[----:B------:R-:W-:-:S07]  /*09c0*/  IMAD.U32 R5, RZ, RZ, UR5 ;  /* 0x00000005ff057e24 */ /* 0x000fce000f8e00ff */
[----:B0-----:R-:W-:Y:S05]  /*09d0*/  CALL.REL.NOINC `($__internal_4_$__cuda_sm20_rem_s64) ;  /* 0x0000000800287944 */ /* 0x001fea0003c00000 */
[----:B------:R-:W-:Y:S01]  /*09e0*/  MOV R2, R7 ;  /* 0x0000000700027202 */ /* 0x000fe20000000f00 */
[----:B------:R-:W-:-:S07]  /*09f0*/  IMAD.MOV.U32 R3, RZ, RZ, R8 ;  /* 0x000000ffff037224 */ /* 0x000fce00078e0008 */
.L_x_49:
[----:B------:R-:W-:Y:S05]  /*0a00*/  BSYNC.RECONVERGENT B0 ;  /* 0x0000000000007941 */ /* 0x000fea0003800200 */
.L_x_47:
[----:B------:R-:W1:Y:S01]  /*0a10*/  LDCU.64 UR4, c[0x0][0x380] ;  /* 0x00007000ff0477ac */ /* 0x000e620008000a00 */
[----:B0-----:R-:W-:Y:S02]  /*0a20*/  HFMA2 R10, -RZ, RZ, 0, 5.9604644775390625e-08 ;  /* 0x00000001ff0a7431 */ /* 0x001fe400000001ff */
[----:B------:R-:W-:Y:S01]  /*0a30*/  IMAD.MOV.U32 R11, RZ, RZ, 0x0 ;  /* 0x00000000ff0b7424 */ /* 0x000fe200078e00ff */
[----:B-1----:R-:W-:-:S04]  /*0a40*/  UISETP.GE.U32.AND UP0, UPT, UR4, 0x1, UPT ;  /* 0x000000010400788c */ /* 0x002fc8000bf06070 */
[----:B------:R-:W-:-:S09]  /*0a50*/  UISETP.GE.AND.EX UP0, UPT, UR5, URZ, UPT, UP0 ;  /* 0x000000ff0500728c */ /* 0x000fd2000bf06300 */
[----:B------:R-:W-:Y:S05]  /*0a60*/  BRA.U !UP0, `(.L_x_50) ;  /* 0x0000000508607547 */ /* 0x000fea000b800000 */
[----:B------:R-:W-:Y:S01]  /*0a70*/  MOV R10, 0x1 ;  /* 0x00000001000a7802 */ /* 0x000fe20000000f00 */
[----:B------:R-:W-:Y:S01]  /*0a80*/  IMAD.MOV.U32 R11, RZ, RZ, 0x0 ;  /* 0x00000000ff0b7424 */ /* 0x000fe200078e00ff */
[----:B------:R-:W0:Y:S01]  /*0a90*/  LDCU UR10, c[0x0][0x394] ;  /* 0x00007280ff0a77ac */ /* 0x000e220008000800 */
[----:B------:R-:W1:Y:S05]  /*0aa0*/  LDCU UR11, c[0x0][0x390] ;  /* 0x00007200ff0b77ac */ /* 0x000e6a0008000800 */
.L_x_57:
[----:B0-----:R-:W-:Y:S01]  /*0ab0*/  LOP3.LUT R4, R21, UR10, RZ, 0xfc, !PT ;  /* 0x0000000a15047c12 */ /* 0x001fe2000f8efcff */
[----:B------:R-:W-:Y:S03]  /*0ac0*/  BSSY.RECONVERGENT B0, `(.L_x_51) ;  /* 0x000001f000007945 */ /* 0x000fe60003800200 */
[----:B------:R-:W-:-:S13]  /*0ad0*/  ISETP.NE.U32.AND P0, PT, R4, RZ, PT ;  /* 0x000000ff0400720c */ /* 0x000fda0003f05070 */
[----:B------:R-:W-:Y:S05]  /*0ae0*/  @P0 BRA `(.L_x_52) ;  /* 0x00000000004c0947 */ /* 0x000fea0003800000 */
[----:B-1----:R-:W0:Y:S01]  /*0af0*/  I2F.U32.RP R6, UR11 ;  /* 0x0000000b00067d06 */ /* 0x002e220008209000 */
[----:B------:R-:W-:Y:S01]  /*0b00*/  MOV R4, RZ ;  /* 0x000000ff00047202 */ /* 0x000fe20000000f00 */
[----:B------:R-:W-:Y:S01]  /*0b10*/  HFMA2 R13, -RZ, RZ, 0, 0 ;  /* 0x00000000ff0d7431 */ /* 0x000fe200000001ff */
[----:B------:R-:W-:-:S05]  /*0b20*/  ISETP.NE.U32.AND P1, PT, RZ, UR11, PT ;  /* 0x0000000bff007c0c */ /* 0x000fca000bf25070 */
[----:B0-----:R-:W0:Y:S02]  /*0b30*/  MUFU.RCP R6, R6 ;  /* 0x0000000600067308 */ /* 0x001e240000001000 */
[----:B0-----:R-:W-:-:S06]  /*0b40*/  IADD3 R7, PT, PT, R6, 0xffffffe, RZ ;  /* 0x0ffffffe06077810 */ /* 0x001fcc0007ffe0ff */
[----:B------:R-:W0:Y:S02]  /*0b50*/  F2I.FTZ.U32.TRUNC.NTZ R5, R7 ;  /* 0x0000000700057305 */ /* 0x000e24000021f000 */
[----:B0-----:R-:W-:-:S04]  /*0b60*/  IMAD.MOV R9, RZ, RZ, -R5 ;  /* 0x000000ffff097224 */ /* 0x001fc800078e0a05 */
[----:B------:R-:W-:-:S04]  /*0b70*/  IMAD R9, R9, UR11, RZ ;  /* 0x0000000b09097c24 */ /* 0x000fc8000f8e02ff */
[----:B------:R-:W-:-:S06]  /*0b80*/  IMAD.HI.U32 R9, R5, R9, R4 ;  /* 0x0000000905097227 */ /* 0x000fcc00078e0004 */
[----:B------:R-:W-:-:S04]  /*0b90*/  IMAD.HI.U32 R4, R9, R20, RZ ;  /* 0x0000001409047227 */ /* 0x000fc800078e00ff */
[----:B------:R-:W-:-:S04]  /*0ba0*/  IMAD.MOV R5, RZ, RZ, -R4 ;  /* 0x000000ffff057224 */ /* 0x000fc800078e0a04 */
[----:B------:R-:W-:-:S05]  /*0bb0*/  IMAD R12, R5, UR11, R20 ;  /* 0x0000000b050c7c24 */ /* 0x000fca000f8e0214 */
[----:B------:R-:W-:-:S13]  /*0bc0*/  ISETP.GE.U32.AND P0, PT, R12, UR11, PT ;  /* 0x0000000b0c007c0c */ /* 0x000fda000bf06070 */
[----:B------:R-:W-:-:S04]  /*0bd0*/  @P0 IADD3 R12, PT, PT, R12, -UR11, RZ ;  /* 0x8000000b0c0c0c10 */ /* 0x000fc8000fffe0ff */
[----:B------:R-:W-:-:S13]  /*0be0*/  ISETP.GE.U32.AND P0, PT, R12, UR11, PT ;  /* 0x0000000b0c007c0c */ /* 0x000fda000bf06070 */
[----:B------:R-:W-:Y:S01]  /*0bf0*/  @P0 VIADD R12, R12, -UR11 ;  /* 0x8000000b0c0c0c36 */ /* 0x000fe20008000000 */
[----:B------:R-:W-:Y:S01]  /*0c00*/  @!P1 LOP3.LUT R12, RZ, UR11, RZ, 0x33, !PT ;  /* 0x0000000bff0c9c12 */ /* 0x000fe2000f8e33ff */
[----:B------:R-:W-:Y:S06]  /*0c10*/  BRA `(.L_x_53) ;  /* 0x0000000000247947 */ /* 0x000fec0003800000 */
.L_x_52:
[----:B------:R-:W0:Y:S01]  /*0c20*/  LDCU.64 UR4, c[0x0][0x390] ;  /* 0x00007200ff0477ac */ /* 0x000e220008000a00 */
[----:B------:R-:W-:Y:S01]  /*0c30*/  IMAD.MOV.U32 R30, RZ, RZ, R20 ;  /* 0x000000ffff1e7224 */ /* 0x000fe200078e0014 */
[----:B------:R-:W-:Y:S02]  /*0c40*/  MOV R7, R21 ;  /* 0x0000001500077202 */ /* 0x000fe40000000f00 */
[----:B------:R-:W-:Y:S01]  /*0c50*/  MOV R4, 0xc90 ;  /* 0x00000c9000047802 */ /* 0x000fe20000000f00 */
[----:B0-----:R-:W-:Y:S01]  /*0c60*/  IMAD.U32 R8, RZ, RZ, UR4 ;  /* 0x00000004ff087e24 */ /* 0x001fe2000f8e00ff */
[----:B------:R-:W-:-:S07]  /*0c70*/  MOV R5, UR5 ;  /* 0x0000000500057c02 */ /* 0x000fce0008000f00 */
[----:B-1----:R-:W-:Y:S05]  /*0c80*/  CALL.REL.NOINC `($__internal_4_$__cuda_sm20_rem_s64) ;  /* 0x00000004007c7944 */ /* 0x002fea0003c00000 */
[----:B------:R-:W-:Y:S01]  /*0c90*/  IMAD.MOV.U32 R12, RZ, RZ, R7 ;  /* 0x000000ffff0c7224 */ /* 0x000fe200078e0007 */
[----:B------:R-:W-:-:S07]  /*0ca0*/  MOV R13, R8 ;  /* 0x00000008000d7202 */ /* 0x000fce0000000f00 */
.L_x_53:
[----:B------:R-:W-:Y:S05]  /*0cb0*/  BSYNC.RECONVERGENT B0 ;  /* 0x0000000000007941 */ /* 0x000fea0003800200 */
.L_x_51:
[----:B------:R-:W-:-:S04]  /*0cc0*/  ULOP3.LUT UR4, UR6, 0x1, URZ, 0xc0, !UPT ;  /* 0x0000000106047892 */ /* 0x000fc8000f8ec0ff */
[----:B------:R-:W-:-:S04]  /*0cd0*/  UISETP.NE.U32.AND UP0, UPT, UR4, 0x1, UPT ;  /* 0x000000010400788c */ /* 0x000fc8000bf05070 */
[----:B------:R-:W-:-:S09]  /*0ce0*/  UISETP.NE.U32.AND.EX UP0, UPT, URZ, URZ, UPT, UP0 ;  /* 0x000000ffff00728c */ /* 0x000fd2000bf05100 */
[----:B------:R-:W-:Y:S05]  /*0cf0*/  BRA.U UP0, `(.L_x_54) ;  /* 0x00000001008c7547 */ /* 0x000fea000b800000 */
[-C--:B------:R-:W-:Y:S01]  /*0d00*/  IMAD R5, R13, R10.reuse, RZ ;  /* 0x0000000a0d057224 */ /* 0x080fe200078e02ff */
[----:B------:R-:W-:Y:S01]  /*0d10*/  BSSY.RECONVERGENT B0, `(.L_x_54) ;  /* 0x0000021000007945 */ /* 0x000fe20003800200 */
[----:B------:R-:W-:-:S04]  /*0d20*/  IMAD.WIDE.U32 R30, R12, R10, RZ ;  /* 0x0000000a0c1e7225 */ /* 0x000fc800078e00ff */
[----:B------:R-:W-:-:S04]  /*0d30*/  IMAD R5, R11, R12, R5 ;  /* 0x0000000c0b057224 */ /* 0x000fc800078e0205 */
[----:B------:R-:W-:-:S05]  /*0d40*/  IMAD.IADD R7, R31, 0x1, R5 ;  /* 0x000000011f077824 */ /* 0x000fca00078e0205 */
[----:B------:R-:W-:-:S04]  /*0d50*/  LOP3.LUT R4, R7, UR10, RZ, 0xfc, !PT ;  /* 0x0000000a07047c12 */ /* 0x000fc8000f8efcff */
[----:B------:R-:W-:-:S13]  /*0d60*/  ISETP.NE.U32.AND P0, PT, R4, RZ, PT ;  /* 0x000000ff0400720c */ /* 0x000fda0003f05070 */
[----:B------:R-:W-:Y:S05]  /*0d70*/  @P0 BRA `(.L_x_55) ;  /* 0x00000000004c0947 */ /* 0x000fea0003800000 */
[----:B------:R-:W0:Y:S01]  /*0d80*/  I2F.U32.RP R6, UR11 ;  /* 0x0000000b00067d06 */ /* 0x000e220008209000 */
[----:B------:R-:W-:Y:S01]  /*0d90*/  HFMA2 R4, -RZ, RZ, 0, 0 ;  /* 0x00000000ff047431 */ /* 0x000fe200000001ff */
[----:B------:R-:W-:Y:S02]  /*0da0*/  ISETP.NE.U32.AND P1, PT, RZ, UR11, PT ;  /* 0x0000000bff007c0c */ /* 0x000fe4000bf25070 */
[----:B------:R-:W-:-:S04]  /*0db0*/  MOV R11, RZ ;  /* 0x000000ff000b7202 */ /* 0x000fc80000000f00 */
        /* <DEDUP_REMOVED lines=15> */
.L_x_55:
[----:B------:R-:W0:Y:S01]  /*0eb0*/  LDCU.64 UR4, c[0x0][0x390] ;  /* 0x00007200ff0477ac */ /* 0x000e220008000a00 */
[----:B------:R-:W-:Y:S01]  /*0ec0*/  MOV R4, 0xf00 ;  /* 0x00000f0000047802 */ /* 0x000fe20000000f00 */
[----:B0-----:R-:W-:Y:S01]  /*0ed0*/  IMAD.U32 R8, RZ, RZ, UR4 ;  /* 0x00000004ff087e24 */ /* 0x001fe2000f8e00ff */
[----:B------:R-:W-:-:S07]  /*0ee0*/  MOV R5, UR5 ;  /* 0x0000000500057c02 */ /* 0x000fce0008000f00 */
[----:B------:R-:W-:Y:S05]  /*0ef0*/  CALL.REL.NOINC `($__internal_4_$__cuda_sm20_rem_s64) ;  /* 0x0000000000e07944 */ /* 0x000fea0003c00000 */
[----:B------:R-:W-:Y:S01]  /*0f00*/  IMAD.MOV.U32 R10, RZ, RZ, R7 ;  /* 0x000000ffff0a7224 */ /* 0x000fe200078e0007 */
[----:B------:R-:W-:-:S07]  /*0f10*/  MOV R11, R8 ;  /* 0x00000008000b7202 */ /* 0x000fce0000000f00 */
.L_x_56:
[----:B------:R-:W-:Y:S05]  /*0f20*/  BSYNC.RECONVERGENT B0 ;  /* 0x0000000000007941 */ /* 0x000fea0003800200 */
.L_x_54:
[----:B------:R-:W-:Y:S01]  /*0f30*/  UISETP.GT.U32.AND UP0, UPT, UR6, 0x1, UPT ;  /* 0x000000010600788c */ /* 0x000fe2000bf04070 */
[-C--:B------:R-:W-:Y:S01]  /*0f40*/  IMAD R5, R13, R12.reuse, RZ ;  /* 0x0000000c0d057224 */ /* 0x080fe200078e02ff */
[----:B------:R-:W-:Y:S02]  /*0f50*/  USHF.R.U64 UR4, UR6, 0x1, UR7 ;  /* 0x0000000106047899 */ /* 0x000fe40008001207 */
[----:B------:R-:W-:Y:S01]  /*0f60*/  UISETP.GT.U32.AND.EX UP0, UPT, UR7, URZ, UPT, UP0 ;  /* 0x000000ff0700728c */ /* 0x000fe2000bf04100 */
[C---:B------:R-:W-:Y:S01]  /*0f70*/  IMAD R5, R12.reuse, R13, R5 ;  /* 0x0000000d0c057224 */ /* 0x040fe200078e0205 */
[----:B------:R-:W-:Y:S01]  /*0f80*/  USHF.R.U32.HI UR5, URZ, 0x1, UR7 ;  /* 0x00000001ff057899 */ /* 0x000fe20008011607 */
[----:B------:R-:W-:Y:S02]  /*0f90*/  IMAD.WIDE.U32 R12, R12, R12, RZ ;  /* 0x0000000c0c0c7225 */ /* 0x000fe400078e00ff */
[----:B------:R-:W-:Y:S02]  /*0fa0*/  UMOV UR6, UR4 ;  /* 0x0000000400067c82 */ /* 0x000fe40008000000 */
[----:B------:R-:W-:Y:S01]  /*0fb0*/  IMAD.IADD R21, R13, 0x1, R5 ;  /* 0x000000010d157824 */ /* 0x000fe200078e0205 */
[----:B------:R-:W-:Y:S01]  /*0fc0*/  MOV R20, R12 ;  /* 0x0000000c00147202 */ /* 0x000fe20000000f00 */
[----:B------:R-:W-:Y:S01]  /*0fd0*/  UMOV UR7, UR5 ;  /* 0x0000000500077c82 */ /* 0x000fe20008000000 */
[----:B------:R-:W-:Y:S05]  /*0fe0*/  BRA.U UP0, `(.L_x_57) ;  /* 0xfffffff900b07547 */ /* 0x000fea000b83ffff */
.L_x_50:
[----:B------:R-:W0:Y:S01]  /*0ff0*/  LDCU UR4, c[0x0][0x394] ;  /* 0x00007280ff0477ac */ /* 0x000e220008000800 */
[-C--:B------:R-:W-:Y:S01]  /*1000*/  IMAD R5, R11, R2.reuse, RZ ;  /* 0x000000020b057224 */ /* 0x080fe200078e02ff */
[----:B------:R-:W-:Y:S01]  /*1010*/  BSSY.RECONVERGENT B0, `(.L_x_58) ;  /* 0x0000022000007945 */ /* 0x000fe20003800200 */
[----:B------:R-:W-:-:S04]  /*1020*/  IMAD.WIDE.U32 R30, R10, R2, RZ ;  /* 0x000000020a1e7225 */ /* 0x000fc800078e00ff */
[----:B------:R-:W-:-:S04]  /*1030*/  IMAD R5, R3, R10, R5 ;  /* 0x0000000a03057224 */ /* 0x000fc800078e0205 */
[----:B------:R-:W-:-:S05]  /*1040*/  IMAD.IADD R7, R31, 0x1, R5 ;  /* 0x000000011f077824 */ /* 0x000fca00078e0205 */
[----:B0-----:R-:W-:-:S04]  /*1050*/  LOP3.LUT R2, R7, UR4, RZ, 0xfc, !PT ;  /* 0x0000000407027c12 */ /* 0x001fc8000f8efcff */
[----:B------:R-:W-:-:S13]  /*1060*/  ISETP.NE.U32.AND P0, PT, R2, RZ, PT ;  /* 0x000000ff0200720c */ /* 0x000fda0003f05070 */
[----:B------:R-:W-:Y:S05]  /*1070*/  @P0 BRA `(.L_x_59) ;  /* 0x0000000000500947 */ /* 0x000fea0003800000 */
[----:B------:R-:W0:Y:S01]  /*1080*/  LDCU UR4, c[0x0][0x390] ;  /* 0x00007200ff0477ac */ /* 0x000e220008000800 */
[----:B------:R-:W-:Y:S01]  /*1090*/  HFMA2 R2, -RZ, RZ, 0, 0 ;  /* 0x00000000ff027431 */ /* 0x000fe200000001ff */
[----:B0-----:R-:W0:Y:S01]  /*10a0*/  I2F.U32.RP R4, UR4 ;  /* 0x0000000400047d06 */ /* 0x001e220008209000 */
[----:B------:R-:W-:-:S07]  /*10b0*/  ISETP.NE.U32.AND P1, PT, RZ, UR4, PT ;  /* 0x00000004ff007c0c */ /* 0x000fce000bf25070 */
        /* <DEDUP_REMOVED lines=14> */
[----:B------:R-:W-:Y:S01]  /*11a0*/  @!P1 LOP3.LUT R2, RZ, UR4, RZ, 0x33, !PT ;  /* 0x00000004ff029c12 */ /* 0x000fe2000f8e33ff */
[----:B------:R-:W-:Y:S06]  /*11b0*/  BRA `(.L_x_60) ;  /* 0x00000000001c7947 */ /* 0x000fec0003800000 */
.L_x_59:
[----:B------:R-:W0:Y:S01]  /*11c0*/  LDCU.64 UR4, c[0x0][0x390] ;  /* 0x00007200ff0477ac */ /* 0x000e220008000a00 */
[----:B------:R-:W-:Y:S01]  /*11d0*/  MOV R4, 0x1210 ;  /* 0x0000121000047802 */ /* 0x000fe20000000f00 */
[----:B0-----:R-:W-:Y:S01]  /*11e0*/  IMAD.U32 R8, RZ, RZ, UR4 ;  /* 0x00000004ff087e24 */ /* 0x001fe2000f8e00ff */
[----:B------:R-:W-:-:S07]  /*11f0*/  MOV R5, UR5 ;  /* 0x0000000500057c02 */ /* 0x000fce0008000f00 */
[----:B------:R-:W-:Y:S05]  /*1200*/  CALL.REL.NOINC `($__internal_4_$__cuda_sm20_rem_s64) ;  /* 0x00000000001c7944 */ /* 0x000fea0003c00000 */
[----:B------:R-:W-:Y:S01]  /*1210*/  IMAD.MOV.U32 R2, RZ, RZ, R7 ;  /* 0x000000ffff027224 */ /* 0x000fe200078e0007 */
[----:B------:R-:W-:-:S07]  /*1220*/  MOV R3, R8 ;  /* 0x0000000800037202 */ /* 0x000fce0000000f00 */
.L_x_60:
[----:B------:R-:W-:Y:S05]  /*1230*/  BSYNC.RECONVERGENT B0 ;  /* 0x0000000000007941 */ /* 0x000fea0003800200 */
.L_x_58:
[----:B------:R-:W0:Y:S02]  /*1240*/  LDC.64 R4, c[0x0][0x3a8] ;  /* 0x0000ea00ff047b82 */ /* 0x000e240000000a00 */
[----:B0-----:R-:W-:-:S05]  /*1250*/  IMAD.WIDE R4, R0, 0x8, R4 ;  /* 0x0000000800047825 */ /* 0x001fca00078e0204 */
[----:B------:R-:W-:Y:S01]  /*1260*/  STG.E.64 desc[UR8][R4.64], R2 ;  /* 0x0000000204007986 */ /* 0x000fe2000c101b08 */
[----:B------:R-:W-:Y:S05]  /*1270*/  EXIT ;  /* 0x000000000000794d */ /* 0x000fea0003800000 */
        .weak           $__internal_4_$__cuda_sm20_rem_s64
        .type           $__internal_4_$__cuda_sm20_rem_s64,@function
        .size           $__internal_4_$__cuda_sm20_rem_s64,(.L_x_66 - $__internal_4_$__cuda_sm20_rem_s64)
$__internal_4_$__cuda_sm20_rem_s64:
[----:B------:R-:W-:Y:S02]  /*1280*/  IADD3 R23, P1, PT, RZ, -R8, RZ ;  /* 0x80000008ff177210 */ /* 0x000fe40007f3e0ff */
[----:B------:R-:W-:-:S03]  /*1290*/  ISETP.GE.AND P0, PT, R5, RZ, PT ;  /* 0x000000ff0500720c */ /* 0x000fc60003f06270 */
[----:B------:R-:W-:Y:S01]  /*12a0*/  IMAD.X R24, RZ, RZ, ~R5, P1 ;  /* 0x000000ffff187224 */ /* 0x000fe200008e0e05 */
[----:B------:R-:W-:-:S04]  /*12b0*/  SEL R22, R23, R8, !P0 ;  /* 0x0000000817167207 */ /* 0x000fc80004000000 */
[----:B------:R-:W-:-:S04]  /*12c0*/  SEL R23, R24, R5, !P0 ;  /* 0x0000000518177207 */ /* 0x000fc80004000000 */
[----:B------:R-:W0:Y:S08]  /*12d0*/  I2F.U64.RP R32, R22 ;  /* 0x0000001600207312 */ /* 0x000e300000309000 */
[----:B0-----:R-:W0:Y:S02]  /*12e0*/  MUFU.RCP R32, R32 ;  /* 0x0000002000207308 */ /* 0x001e240000001000 */
[----:B0-----:R-:W-:-:S06]  /*12f0*/  IADD3 R25, PT, PT, R32, 0x1ffffffe, RZ ;  /* 0x1ffffffe20197810 */ /* 0x001fcc0007ffe0ff */
[----:B------:R-:W0:Y:S02]  /*1300*/  F2I.U64.TRUNC R24, R25 ;  /* 0x0000001900187311 */ /* 0x000e24000020d800 */
[----:B0-----:R-:W-:-:S04]  /*1310*/  IMAD.WIDE.U32 R28, R24, R22, RZ ;  /* 0x00000016181c7225 */ /* 0x001fc800078e00ff */
[C---:B------:R-:W-:Y:S01]  /*1320*/  IMAD R9, R24.reuse, R23, R29 ;  /* 0x0000001718097224 */ /* 0x040fe200078e021d */
[----:B------:R-:W-:Y:S02]  /*1330*/  IADD3 R31, P0, PT, RZ, -R28, RZ ;  /* 0x8000001cff1f7210 */ /* 0x000fe40007f1e0ff */
[----:B------:R-:W-:Y:S01]  /*1340*/  MOV R29, R24 ;  /* 0x00000018001d7202 */ /* 0x000fe20000000f00 */
[----:B------:R-:W-:Y:S02]  /*1350*/  IMAD R9, R25, R22, R9 ;  /* 0x0000001619097224 */ /* 0x000fe400078e0209 */
[----:B------:R-:W-:-:S04]  /*1360*/  IMAD.HI.U32 R28, R24, R31, RZ ;  /* 0x0000001f181c7227 */ /* 0x000fc800078e00ff */
[----:B------:R-:W-:-:S04]  /*1370*/  IMAD.X R9, RZ, RZ, ~R9, P0 ;  /* 0x000000ffff097224 */ /* 0x000fc800000e0e09 */
[----:B------:R-:W-:-:S04]  /*1380*/  IMAD.WIDE.U32 R28, P0, R24, R9, R28 ;  /* 0x00000009181c7225 */ /* 0x000fc8000780001c */
[C---:B------:R-:W-:Y:S02]  /*1390*/  IMAD R24, R25.reuse, R9, RZ ;  /* 0x0000000919187224 */ /* 0x040fe400078e02ff */
[----:B------:R-:W-:-:S04]  /*13a0*/  IMAD.HI.U32 R29, P1, R25, R31, R28 ;  /* 0x0000001f191d7227 */ /* 0x000fc8000782001c */
[----:B------:R-:W-:Y:S01]  /*13b0*/  IMAD.HI.U32 R9, R25, R9, RZ ;  /* 0x0000000919097227 */ /* 0x000fe200078e00ff */
[----:B------:R-:W-:-:S03]  /*13c0*/  IADD3 R29, P2, PT, R24, R29, RZ ;  /* 0x0000001d181d7210 */ /* 0x000fc60007f5e0ff */
[----:B------:R-:W-:Y:S02]  /*13d0*/  IMAD.X R9, R9, 0x1, R25, P0 ;  /* 0x0000000109097824 */ /* 0x000fe400000e0619 */
[----:B------:R-:W-:-:S03]  /*13e0*/  IMAD.WIDE.U32 R24, R29, R22, RZ ;  /* 0x000000161d187225 */ /* 0x000fc600078e00ff */
[----:B------:R-:W-:Y:S01]  /*13f0*/  IADD3.X R9, PT, PT, RZ, RZ, R9, P2, P1 ;  /* 0x000000ffff097210 */ /* 0x000fe200017e2409 */
[----:B------:R-:W-:Y:S01]  /*1400*/  IMAD R25, R29, R23, R25 ;  /* 0x000000171d197224 */ /* 0x000fe200078e0219 */
[----:B------:R-:W-:Y:S02]  /*1410*/  IADD3 R31, P0, PT, RZ, -R24, RZ ;  /* 0x80000018ff1f7210 */ /* 0x000fe40007f1e0ff */
[----:B------:R-:W-:Y:S01]  /*1420*/  ISETP.GE.AND P1, PT, R7, RZ, PT ;  /* 0x000000ff0700720c */ /* 0x000fe20003f26270 */
[----:B------:R-:W-:Y:S01]  /*1430*/  IMAD R24, R9, R22, R25 ;  /* 0x0000001609187224 */ /* 0x000fe200078e0219 */
[----:B------:R-:W-:Y:S01]  /*1440*/  IADD3 R25, P4, PT, RZ, -R30, RZ ;  /* 0x8000001eff197210 */ /* 0x000fe20007f9e0ff */
[----:B------:R-:W-:-:S03]  /*1450*/  IMAD.HI.U32 R28, R29, R31, RZ ;  /* 0x0000001f1d1c7227 */ /* 0x000fc600078e00ff */
[----:B------:R-:W-:-:S05]  /*1460*/  IADD3.X R24, PT, PT, RZ, ~R24, RZ, P0, !PT ;  /* 0x80000018ff187210 */ /* 0x000fca00007fe4ff */
[----:B------:R-:W-:-:S04]  /*1470*/  IMAD.WIDE.U32 R28, P0, R29, R24, R28 ;  /* 0x000000181d1c7225 */ /* 0x000fc8000780001c */
[----:B------:R-:W-:Y:S01]  /*1480*/  IMAD.HI.U32 R31, P2, R9, R31, R28 ;  /* 0x0000001f091f7227 */ /* 0x000fe2000784001c */
[----:B------:R-:W-:-:S03]  /*1490*/  SEL R29, R25, R30, !P1 ;  /* 0x0000001e191d7207 */ /* 0x000fc60004800000 */
[CC--:B------:R-:W-:Y:S02]  /*14a0*/  IMAD R28, R9.reuse, R24.reuse, RZ ;  /* 0x00000018091c7224 */ /* 0x0c0fe400078e02ff */
[----:B------:R-:W-:-:S03]  /*14b0*/  IMAD.HI.U32 R24, R9, R24, RZ ;  /* 0x0000001809187227 */ /* 0x000fc600078e00ff */
[----:B------:R-:W-:Y:S01]  /*14c0*/  IADD3 R28, P3, PT, R28, R31, RZ ;  /* 0x0000001f1c1c7210 */ /* 0x000fe20007f7e0ff */
[----:B------:R-:W-:Y:S01]  /*14d0*/  IMAD.X R30, RZ, RZ, ~R7, P4 ;  /* 0x000000ffff1e7224 */ /* 0x000fe200020e0e07 */
[----:B------:R-:W-:Y:S01]  /*14e0*/  IADD3.X R9, PT, PT, R24, R9, RZ, P0, !PT ;  /* 0x0000000918097210 */ /* 0x000fe200007fe4ff */
[----:B------:R-:W-:Y:S02]  /*14f0*/  IMAD.MOV.U32 R25, RZ, RZ, RZ ;  /* 0x000000ffff197224 */ /* 0x000fe400078e00ff */
[----:B------:R-:W-:Y:S01]  /*1500*/  IMAD.HI.U32 R24, R28, R29, RZ ;  /* 0x0000001d1c187227 */ /* 0x000fe200078e00ff */
[----:B------:R-:W-:Y:S02]  /*1510*/  SEL R7, R30, R7, !P1 ;  /* 0x000000071e077207 */ /* 0x000fe40004800000 */
        /* <DEDUP_REMOVED lines=28> */
[----:B------:R-:W-:Y:S01]  /*16e0*/  IMAD.X R8, RZ, RZ, ~R9, P2 ;  /* 0x000000ffff087224 */ /* 0x000fe200010e0e09 */
[----:B------:R-:W-:Y:S01]  /*16f0*/  ISETP.NE.AND.EX P0, PT, R5, RZ, PT, P0 ;  /* 0x000000ff0500720c */ /* 0x000fe20003f05300 */
[----:B------:R-:W-:-:S03]  /*1700*/  HFMA2 R5, -RZ, RZ, 0, 0 ;  /* 0x00000000ff057431 */ /* 0x000fc600000001ff */
[----:B------:R-:W-:Y:S02]  /*1710*/  SEL R8, R8, R9, !P1 ;  /* 0x0000000908087207 */ /* 0x000fe40004800000 */
[----:B------:R-:W-:Y:S02]  /*1720*/  SEL R7, R7, 0xffffffff, P0 ;  /* 0xffffffff07077807 */ /* 0x000fe40000000000 */
[----:B------:R-:W-:Y:S01]  /*1730*/  SEL R8, R8, 0xffffffff, P0 ;  /* 0xffffffff08087807 */ /* 0x000fe20000000000 */
[----:B------:R-:W-:Y:S06]  /*1740*/  RET.REL.NODEC R4 `(_Z13encryptKernelxxxPxP17curandStateXORWOWS_i) ;  /* 0xffffffe8042c7950 */ /* 0x000fec0003c3ffff */
.L_x_61:
        /* <DEDUP_REMOVED lines=11> */
.L_x_66:


//--------------------- .nv.global.init           --------------------------
	.section	.nv.global.init,"aw",@progbits
	.align	4
.nv.global.init:
	.type		mrg32k3aM1SubSeq,@object
	.size		mrg32k3aM1SubSeq,(mrg32k3aM2SubSeq - mrg32k3aM1SubSeq)
mrg32k3aM1SubSeq:
        /*0000*/ 	.byte	0x0b, 0xcc, 0xee, 0x04, 0x73, 0x29, 0x8b, 0x6f, 0xf6, 0x53, 0x03, 0xf6, 0x23, 0xf6, 0xea, 0xda
        /* <DEDUP_REMOVED lines=125> */
	.type		mrg32k3aM2SubSeq,@object
	.size		mrg32k3aM2SubSeq,(mrg32k3aM1 - mrg32k3aM2SubSeq)
mrg32k3aM2SubSeq:
        /* <DEDUP_REMOVED lines=126> */
	.type		mrg32k3aM1,@object
	.size		mrg32k3aM1,(mrg32k3aM1Seq - mrg32k3aM1)
mrg32k3aM1:
        /* <DEDUP_REMOVED lines=144> */
	.type		mrg32k3aM1Seq,@object
	.size		mrg32k3aM1Seq,(mrg32k3aM2 - mrg32k3aM1Seq)
mrg32k3aM1Seq:
        /* <DEDUP_REMOVED lines=144> */
	.type		mrg32k3aM2,@object
	.size		mrg32k3aM2,(mrg32k3aM2Seq - mrg32k3aM2)
mrg32k3aM2:
        /* <DEDUP_REMOVED lines=144> */
	.type		mrg32k3aM2Seq,@object
	.size		mrg32k3aM2Seq,(precalc_xorwow_matrix - mrg32k3aM2Seq)
mrg32k3aM2Seq:
        /* <DEDUP_REMOVED lines=144> */
	.type		precalc_xorwow_matrix,@object
	.size		precalc_xorwow_matrix,(precalc_xorwow_offset_matrix - precalc_xorwow_matrix)
precalc_xorwow_matrix:
        /* <DEDUP_REMOVED lines=6400> */
	.type		precalc_xorwow_offset_matrix,@object
	.size		precalc_xorwow_offset_matrix,(.L_1 - precalc_xorwow_offset_matrix)
precalc_xorwow_offset_matrix:
        /* <DEDUP_REMOVED lines=6400> */
.L_1:


//--------------------- .nv.shared.reserved.0     --------------------------
	.section	.nv.shared.reserved.0,"aw",@nobits
	.weak		__nv_reservedSMEM_offset_0_alias
	.size		__nv_reservedSMEM_offset_0_alias, 0, 64
	.other		__nv_reservedSMEM_offset_0_alias,@"STO_CUDA_RESERVED_SHARED STV_DEFAULT"
__nv_reservedSMEM_offset_0_alias:
	.zero		0
	.zero		64


//--------------------- .nv.constant0._Z17Crypto_mul_kernelxPxS_S_i --------------------------
	.section	.nv.constant0._Z17Crypto_mul_kernelxPxS_S_i,"a",@progbits
	.sectionflags	@""
	.align	4
.nv.constant0._Z17Crypto_mul_kernelxPxS_S_i:
	.zero		932


//--------------------- .nv.constant0._Z17Crypto_add_kernelxPxS_S_i --------------------------
	.section	.nv.constant0._Z17Crypto_add_kernelxPxS_S_i,"a",@progbits
	.sectionflags	@""
	.align	4
.nv.constant0._Z17Crypto_add_kernelxPxS_S_i:
	.zero		932


//--------------------- .nv.constant0._Z12setup_kernelP17curandStateXORWOWm --------------------------
	.section	.nv.constant0._Z12setup_kernelP17curandStateXORWOWm,"a",@progbits
	.sectionflags	@""
	.align	4
.nv.constant0._Z12setup_kernelP17curandStateXORWOWm:
	.zero		912


//--------------------- .nv.constant0._Z13decryptKernelxxxxPxS_i --------------------------
	.section	.nv.constant0._Z13decryptKernelxxxxPxS_i,"a",@progbits
	.sectionflags	@""
	.align	4
.nv.constant0._Z13decryptKernelxxxxPxS_i:
	.zero		948


//--------------------- .nv.constant0._Z13encryptKernelxxxPxP17curandStateXORWOWS_i --------------------------
	.section	.nv.constant0._Z13encryptKernelxxxPxP17curandStateXORWOWS_i,"a",@progbits
	.sectionflags	@""
	.align	4
.nv.constant0._Z13encryptKernelxxxPxP17curandStateXORWOWS_i:
	.zero		948


//--------------------- SYMBOLS --------------------------

	.type		.nv.reservedSmem.offset0,@object
	.size		.nv.reservedSmem.offset0,0x4
